def matmul_kernel(
    a_ptr,
    b_ptr,
    c_ptr,
    M,
    N,
    K,
    stride_am,
    stride_ak,
    stride_bk,
    stride_bn,
    stride_cm,
    stride_cn,
    BLOCK_M: tl.constexpr,
    BLOCK_N: tl.constexpr,
    BLOCK_K: tl.constexpr,
    GROUP_M: tl.constexpr,
):
    pid = tl.program_id(axis=0)
    num_pid_m = tl.cdiv(M, BLOCK_M)
    num_pid_n = tl.cdiv(N, BLOCK_N)
    num_pid_in_group = GROUP_M * num_pid_n
    group_id = pid // num_pid_in_group
    first_pid_m = group_id * GROUP_M
    group_size_m = min(num_pid_m - first_pid_m, GROUP_M)
    pid_m = first_pid_m + ((pid % num_pid_in_group) % group_size_m)
    pid_n = (pid % num_pid_in_group) // group_size_m

    offs_am = (pid_m * BLOCK_M + tl.arange(0, BLOCK_M)) % M
    offs_bn = (pid_n * BLOCK_N + tl.arange(0, BLOCK_N)) % N
    offs_k = tl.arange(0, BLOCK_K)
    a_ptrs = a_ptr + offs_am[:, None] * stride_am + offs_k[None, :] * stride_ak
    b_ptrs = b_ptr + offs_k[:, None] * stride_bk + offs_bn[None, :] * stride_bn

    acc = tl.zeros((BLOCK_M, BLOCK_N), dtype=tl.float32)
    for kk in range(0, tl.cdiv(K, BLOCK_K)):
        a = tl.load(a_ptrs, mask=offs_k[None, :] < K - kk * BLOCK_K, other=0.0)
        b = tl.load(b_ptrs, mask=offs_k[:, None] < K - kk * BLOCK_K, other=0.0)
        acc = tl.dot(a, b, acc)
        a_ptrs += BLOCK_K * stride_ak
        b_ptrs += BLOCK_K * stride_bk

    c = acc.to(c_ptr.dtype.element_ty)
    offs_cm = pid_m * BLOCK_M + tl.arange(0, BLOCK_M)
    offs_cn = pid_n * BLOCK_N + tl.arange(0, BLOCK_N)
    c_ptrs = c_ptr + offs_cm[:, None] * stride_cm + offs_cn[None, :] * stride_cn
    mask = (offs_cm[:, None] < M) & (offs_cn[None, :] < N)
    tl.store(c_ptrs, c, mask=mask)

# config = {"BLOCK_K": 128, "BLOCK_M": 32, "BLOCK_N": 64, "GROUP_M": 8, "arch": "sm_80", "dtype": "fp16", "num_ctas": 1, "num_stages": 2, "num_warps": 8}
# arch = sm_80


// ===== COMPILED SASS (sm_80) =====

	.target	sm_80

	.elftype	@"ET_EXEC"


//--------------------- .note.nv.tkinfo           --------------------------
	.section	.note.nv.tkinfo,"",@"SHT_NOTE"
	.sectionflags	@"SHF_NOTE_NV_TKINFO"
	.tkinfo
        /*0018*/ 	.word	0x00000002
        /*0030*/ 	.string	""
        /*0030*/ 	.string	"ptxas"
        /*0030*/ 	.string	"Cuda compilation tools, release 13.0, V13.0.88"
        /*0030*/ 	.string	"Build cuda_13.0.r13.0/compiler.36424714_0"
        /*0030*/ 	.string	"-v  -suppress-debug-info  -lineinfo  -arch sm_80 "



//--------------------- .note.nv.cuinfo           --------------------------
	.section	.note.nv.cuinfo,"",@"SHT_NOTE"
	.sectionflags	@"SHF_NOTE_NV_CUINFO"
        /*0018*/ 	.short	0x0002
        /*001a*/ 	.short	0x0050
        /*001c*/ 	.short	0x0082
	.zero		2


//--------------------- .nv.info                  --------------------------
	.section	.nv.info,"",@"SHT_CUDA_INFO"
	.align	4


	//----- nvinfo : EIATTR_REGCOUNT
	.align		4
        /*0000*/ 	.byte	0x04, 0x2f
        /*0002*/ 	.short	(.L_1 - .L_0)
	.align		4
.L_0:
        /*0004*/ 	.word	index@(matmul_kernel)
        /*0008*/ 	.word	0x000000c2


	//----- nvinfo : EIATTR_FRAME_SIZE
	.align		4
.L_1:
        /*000c*/ 	.byte	0x04, 0x11
        /*000e*/ 	.short	(.L_3 - .L_2)
	.align		4
.L_2:
        /*0010*/ 	.word	index@(matmul_kernel)
        /*0014*/ 	.word	0x00000000


	//----- nvinfo : EIATTR_MIN_STACK_SIZE
	.align		4
.L_3:
        /*0018*/ 	.byte	0x04, 0x12
        /*001a*/ 	.short	(.L_5 - .L_4)
	.align		4
.L_4:
        /*001c*/ 	.word	index@(matmul_kernel)
        /*0020*/ 	.word	0x00000000
.L_5:


//--------------------- .nv.info.matmul_kernel    --------------------------
	.section	.nv.info.matmul_kernel,"",@"SHT_CUDA_INFO"
	.sectionflags	@""
	.align	4


	//----- nvinfo : EIATTR_CUDA_API_VERSION
	.align		4
        /*0000*/ 	.byte	0x04, 0x37
        /*0002*/ 	.short	(.L_7 - .L_6)
.L_6:
        /*0004*/ 	.word	0x00000082


	//----- nvinfo : EIATTR_SW2861232_WAR
	.align		4
.L_7:
        /*0008*/ 	.byte	0x01, 0x35
	.zero		2


	//----- nvinfo : EIATTR_PARAM_CBANK
	.align		4
        /*000c*/ 	.byte	0x04, 0x0a
        /*000e*/ 	.short	(.L_9 - .L_8)
	.align		4
.L_8:
        /*0010*/ 	.word	index@(.nv.constant0.matmul_kernel)
        /*0014*/ 	.short	0x0160
        /*0016*/ 	.short	0x0050


	//----- nvinfo : EIATTR_CBANK_PARAM_SIZE
	.align		4
.L_9:
        /*0018*/ 	.byte	0x03, 0x19
        /*001a*/ 	.short	0x0050


	//----- nvinfo : EIATTR_KPARAM_INFO
	.align		4
        /*001c*/ 	.byte	0x04, 0x17
        /*001e*/ 	.short	(.L_11 - .L_10)
.L_10:
        /*0020*/ 	.word	0x00000000
        /*0024*/ 	.short	0x000d
        /*0026*/ 	.short	0x0048
        /*0028*/ 	.byte	0x00, 0xf4, 0x21, 0x00


	//----- nvinfo : EIATTR_KPARAM_INFO
	.align		4
.L_11:
        /*002c*/ 	.byte	0x04, 0x17
        /*002e*/ 	.short	(.L_13 - .L_12)
.L_12:
        /*0030*/ 	.word	0x00000000
        /*0034*/ 	.short	0x000c
        /*0036*/ 	.short	0x0040
        /*0038*/ 	.byte	0x00, 0xf4, 0x21, 0x00


	//----- nvinfo : EIATTR_KPARAM_INFO
	.align		4
.L_13:
        /*003c*/ 	.byte	0x04, 0x17
        /*003e*/ 	.short	(.L_15 - .L_14)
.L_14:
        /*0040*/ 	.word	0x00000000
        /*0044*/ 	.short	0x000b
        /*0046*/ 	.short	0x0038
        /*0048*/ 	.byte	0x00, 0xf0, 0x11, 0x00


	//----- nvinfo : EIATTR_KPARAM_INFO
	.align		4
.L_15:
        /*004c*/ 	.byte	0x04, 0x17
        /*004e*/ 	.short	(.L_17 - .L_16)
.L_16:
        /*0050*/ 	.word	0x00000000
        /*0054*/ 	.short	0x000a
        /*0056*/ 	.short	0x0034
        /*0058*/ 	.byte	0x00, 0xf0, 0x11, 0x00


	//----- nvinfo : EIATTR_KPARAM_INFO
	.align		4
.L_17:
        /*005c*/ 	.byte	0x04, 0x17
        /*005e*/ 	.short	(.L_19 - .L_18)
.L_18:
        /*0060*/ 	.word	0x00000000
        /*0064*/ 	.short	0x0009
        /*0066*/ 	.short	0x0030
        /*0068*/ 	.byte	0x00, 0xf0, 0x11, 0x00


	//----- nvinfo : EIATTR_KPARAM_INFO
	.align		4
.L_19:
        /*006c*/ 	.byte	0x04, 0x17
        /*006e*/ 	.short	(.L_21 - .L_20)
.L_20:
        /*0070*/ 	.word	0x00000000
        /*0074*/ 	.short	0x0008
        /*0076*/ 	.short	0x002c
        /*0078*/ 	.byte	0x00, 0xf0, 0x11, 0x00


	//----- nvinfo : EIATTR_KPARAM_INFO
	.align		4
.L_21:
        /*007c*/ 	.byte	0x04, 0x17
        /*007e*/ 	.short	(.L_23 - .L_22)
.L_22:
        /*0080*/ 	.word	0x00000000
        /*0084*/ 	.short	0x0007
        /*0086*/ 	.short	0x0028
        /*0088*/ 	.byte	0x00, 0xf0, 0x11, 0x00


	//----- nvinfo : EIATTR_KPARAM_INFO
	.align		4
.L_23:
        /*008c*/ 	.byte	0x04, 0x17
        /*008e*/ 	.short	(.L_25 - .L_24)
.L_24:
        /*0090*/ 	.word	0x00000000
        /*0094*/ 	.short	0x0006
        /*0096*/ 	.short	0x0024
        /*0098*/ 	.byte	0x00, 0xf0, 0x11, 0x00


	//----- nvinfo : EIATTR_KPARAM_INFO
	.align		4
.L_25:
        /*009c*/ 	.byte	0x04, 0x17
        /*009e*/ 	.short	(.L_27 - .L_26)
.L_26:
        /*00a0*/ 	.word	0x00000000
        /*00a4*/ 	.short	0x0005
        /*00a6*/ 	.short	0x0020
        /*00a8*/ 	.byte	0x00, 0xf0, 0x11, 0x00


	//----- nvinfo : EIATTR_KPARAM_INFO
	.align		4
.L_27:
        /*00ac*/ 	.byte	0x04, 0x17
        /*00ae*/ 	.short	(.L_29 - .L_28)
.L_28:
        /*00b0*/ 	.word	0x00000000
        /*00b4*/ 	.short	0x0004
        /*00b6*/ 	.short	0x001c
        /*00b8*/ 	.byte	0x00, 0xf0, 0x11, 0x00


	//----- nvinfo : EIATTR_KPARAM_INFO
	.align		4
.L_29:
        /*00bc*/ 	.byte	0x04, 0x17
        /*00be*/ 	.short	(.L_31 - .L_30)
.L_30:
        /*00c0*/ 	.word	0x00000000
        /*00c4*/ 	.short	0x0003
        /*00c6*/ 	.short	0x0018
        /*00c8*/ 	.byte	0x00, 0xf0, 0x11, 0x00


	//----- nvinfo : EIATTR_KPARAM_INFO
	.align		4
.L_31:
        /*00cc*/ 	.byte	0x04, 0x17
        /*00ce*/ 	.short	(.L_33 - .L_32)
.L_32:
        /*00d0*/ 	.word	0x00000000
        /*00d4*/ 	.short	0x0002
        /*00d6*/ 	.short	0x0010
        /*00d8*/ 	.byte	0x00, 0xf4, 0x21, 0x00


	//----- nvinfo : EIATTR_KPARAM_INFO
	.align		4
.L_33:
        /*00dc*/ 	.byte	0x04, 0x17
        /*00de*/ 	.short	(.L_35 - .L_34)
.L_34:
        /*00e0*/ 	.word	0x00000000
        /*00e4*/ 	.short	0x0001
        /*00e6*/ 	.short	0x0008
        /*00e8*/ 	.byte	0x00, 0xf4, 0x21, 0x00


	//----- nvinfo : EIATTR_KPARAM_INFO
	.align		4
.L_35:
        /*00ec*/ 	.byte	0x04, 0x17
        /*00ee*/ 	.short	(.L_37 - .L_36)
.L_36:
        /*00f0*/ 	.word	0x00000000
        /*00f4*/ 	.short	0x0000
        /*00f6*/ 	.short	0x0000
        /*00f8*/ 	.byte	0x00, 0xf4, 0x21, 0x00


	//----- nvinfo : EIATTR_MAXREG_COUNT
	.align		4
.L_37:
        /*00fc*/ 	.byte	0x03, 0x1b
        /*00fe*/ 	.short	0x00ff


	//----- nvinfo : EIATTR_NUM_BARRIERS
	.align		4
        /*0100*/ 	.byte	0x02, 0x4c
        /*0102*/ 	.byte	0x01
	.zero		1


	//----- nvinfo : EIATTR_MERCURY_ISA_VERSION
	.align		4
        /*0104*/ 	.byte	0x03, 0x5f
        /*0106*/ 	.short	0x0000


	//----- nvinfo : EIATTR_EXIT_INSTR_OFFSETS
	.align		4
        /*0108*/ 	.byte	0x04, 0x1c
        /*010a*/ 	.short	(.L_39 - .L_38)


	//   ....[0]....
.L_38:
        /*010c*/ 	.word	0x00004120


	//   ....[1]....
        /*0110*/ 	.word	0x00004150


	//----- nvinfo : EIATTR_REQNTID
	.align		4
.L_39:
        /*0114*/ 	.byte	0x04, 0x10
        /*0116*/ 	.short	(.L_41 - .L_40)
.L_40:
        /*0118*/ 	.word	0x00000100
        /*011c*/ 	.word	0x00000001
        /*0120*/ 	.word	0x00000001
.L_41:


//--------------------- .nv.callgraph             --------------------------
	.section	.nv.callgraph,"",@"SHT_CUDA_CALLGRAPH"
	.align	4
	.sectionentsize	8
	.align		4
        /*0000*/ 	.word	0x00000000
	.align		4
        /*0004*/ 	.word	0xffffffff
	.align		4
        /*0008*/ 	.word	0x00000000
	.align		4
        /*000c*/ 	.word	0xfffffffe
	.align		4
        /*0010*/ 	.word	0x00000000
	.align		4
        /*0014*/ 	.word	0xfffffffd
	.align		4
        /*0018*/ 	.word	0x00000000
	.align		4
        /*001c*/ 	.word	0xfffffffc


//--------------------- .nv.rel.action            --------------------------
	.section	.nv.rel.action,"",@"SHT_CUDA_RELOCINFO"
	.align	8
	.sectionentsize	8
        /*0000*/ 	.byte	0x73, 0x00, 0x00, 0x00, 0x00, 0x00, 0x00, 0x00, 0x00, 0x00, 0x00, 0x11, 0x25, 0x00, 0x05, 0x36


//--------------------- .nv.constant0.matmul_kernel --------------------------
	.section	.nv.constant0.matmul_kernel,"a",@progbits
	.sectionflags	@""
	.align	4
.nv.constant0.matmul_kernel:
	.zero		432


//--------------------- .text.matmul_kernel       --------------------------
	.section	.text.matmul_kernel,"ax",@progbits
	.sectioninfo	@"SHI_REGISTERS=194"
	.align	128
        .global         matmul_kernel
        .type           matmul_kernel,@function
        .size           matmul_kernel,(.L_x_4 - matmul_kernel)
        .other          matmul_kernel,@"STO_CUDA_ENTRY STV_DEFAULT"
matmul_kernel:
.text.matmul_kernel:
[----:B------:R-:W-:Y:S02]  /*0000*/  IMAD.MOV.U32 R1, RZ, RZ, c[0x0][0x28] ;  /* 0x00000a00ff017624 */ /* 0x000fe400078e00ff */
[----:B------:R-:W-:Y:S01]  /*0010*/  IMAD.MOV.U32 R0, RZ, RZ, c[0x0][0x17c] ;  /* 0x00005f00ff007624 */ /* 0x000fe200078e00ff */
[----:B------:R-:W0:Y:S01]  /*0020*/  S2R R5, SR_CTAID.X ;  /* 0x0000000000057919 */ /* 0x000e220000002500 */
[----:B------:R-:W-:Y:S01]  /*0030*/  IMAD.MOV.U32 R103, RZ, RZ, c[0x0][0x180] ;  /* 0x00006000ff677624 */ /* 0x000fe200078e00ff */
[----:B------:R-:W-:Y:S02]  /*0040*/  ULDC.64 UR6, c[0x0][0x118] ;  /* 0x0000460000067ab9 */ /* 0x000fe40000000a00 */
[----:B------:R-:W-:Y:S01]  /*0050*/  IADD3 R0, R0, 0x3f, RZ ;  /* 0x0000003f00007810 */ /* 0x000fe20007ffe0ff */
[----:B------:R-:W1:Y:S01]  /*0060*/  S2R R120, SR_TID.X ;  /* 0x0000000000787919 */ /* 0x000e620000002100 */
[----:B------:R-:W-:Y:S02]  /*0070*/  IADD3 R103, R103, 0x7f, RZ ;  /* 0x0000007f67677810 */ /* 0x000fe40007ffe0ff */
[----:B------:R-:W-:-:S04]  /*0080*/  SHF.R.S32.HI R3, RZ, 0x1f, R0 ;  /* 0x0000001fff037819 */ /* 0x000fc80000011400 */
[----:B------:R-:W-:-:S04]  /*0090*/  LEA.HI R3, R3, R0, RZ, 0x6 ;  /* 0x0000000003037211 */ /* 0x000fc800078f30ff */
[----:B------:R-:W-:-:S05]  /*00a0*/  SHF.R.S32.HI R3, RZ, 0x6, R3 ;  /* 0x00000006ff037819 */ /* 0x000fca0000011403 */
[----:B------:R-:W-:Y:S01]  /*00b0*/  IMAD.SHL.U32 R4, R3, 0x8, RZ ;  /* 0x0000000803047824 */ /* 0x000fe200078e00ff */
[----:B0-----:R-:W-:-:S04]  /*00c0*/  IABS R8, R5 ;  /* 0x0000000500087213 */ /* 0x001fc80000000000 */
[-C--:B------:R-:W-:Y:S02]  /*00d0*/  IABS R7, R4.reuse ;  /* 0x0000000400077213 */ /* 0x080fe40000000000 */
[----:B------:R-:W-:Y:S02]  /*00e0*/  IABS R10, R4 ;  /* 0x00000004000a7213 */ /* 0x000fe40000000000 */
[----:B------:R-:W0:Y:S01]  /*00f0*/  I2F.RP R0, R7 ;  /* 0x0000000700007306 */ /* 0x000e220000209400 */
[----:B-1----:R-:W-:Y:S02]  /*0100*/  SHF.R.U32.HI R143, RZ, 0x5, R120 ;  /* 0x00000005ff8f7819 */ /* 0x002fe40000011678 */
[C---:B------:R-:W-:Y:S02]  /*0110*/  LEA.HI R147, R120.reuse, 0x18, RZ, 0x1b ;  /* 0x0000001878937811 */ /* 0x040fe400078fd8ff */
[----:B------:R-:W-:Y:S02]  /*0120*/  LEA.HI R145, R120, 0x38, RZ, 0x1b ;  /* 0x0000003878917811 */ /* 0x000fe400078fd8ff */
[----:B------:R-:W-:Y:S01]  /*0130*/  SGXT.U32 R143, R143, 0x3 ;  /* 0x000000038f8f781a */ /* 0x000fe20000000000 */
[----:B0-----:R-:W0:Y:S02]  /*0140*/  MUFU.RCP R0, R0 ;  /* 0x0000000000007308 */ /* 0x001e240000001000 */
[----:B0-----:R-:W-:Y:S01]  /*0150*/  IADD3 R2, R0, 0xffffffe, RZ ;  /* 0x0ffffffe00027810 */ /* 0x001fe20007ffe0ff */
[----:B------:R-:W-:-:S05]  /*0160*/  IMAD.MOV R0, RZ, RZ, -R10 ;  /* 0x000000ffff007224 */ /* 0x000fca00078e0a0a */
[----:B------:R0:W1:Y:S02]  /*0170*/  F2I.FTZ.U32.TRUNC.NTZ R3, R2 ;  /* 0x0000000200037305 */ /* 0x000064000021f000 */
[----:B0-----:R-:W-:Y:S02]  /*0180*/  IMAD.MOV.U32 R2, RZ, RZ, RZ ;  /* 0x000000ffff027224 */ /* 0x001fe400078e00ff */
[----:B-1----:R-:W-:-:S04]  /*0190*/  IMAD.MOV R6, RZ, RZ, -R3 ;  /* 0x000000ffff067224 */ /* 0x002fc800078e0a03 */
[----:B------:R-:W-:Y:S02]  /*01a0*/  IMAD R9, R6, R7, RZ ;  /* 0x0000000706097224 */ /* 0x000fe400078e02ff */
[----:B------:R-:W-:Y:S02]  /*01b0*/  IMAD.MOV.U32 R6, RZ, RZ, R8 ;  /* 0x000000ffff067224 */ /* 0x000fe400078e0008 */
[----:B------:R-:W-:-:S06]  /*01c0*/  IMAD.HI.U32 R3, R3, R9, R2 ;  /* 0x0000000903037227 */ /* 0x000fcc00078e0002 */
[----:B------:R-:W-:-:S04]  /*01d0*/  IMAD.HI.U32 R3, R3, R6, RZ ;  /* 0x0000000603037227 */ /* 0x000fc800078e00ff */
[----:B------:R-:W-:-:S05]  /*01e0*/  IMAD R0, R3, R0, R6 ;  /* 0x0000000003007224 */ /* 0x000fca00078e0206 */
[----:B------:R-:W-:-:S13]  /*01f0*/  ISETP.GT.U32.AND P1, PT, R7, R0, PT ;  /* 0x000000000700720c */ /* 0x000fda0003f24070 */
[----:B------:R-:W-:Y:S01]  /*0200*/  @!P1 IMAD.IADD R0, R0, 0x1, -R7 ;  /* 0x0000000100009824 */ /* 0x000fe200078e0a07 */
[----:B------:R-:W-:Y:S02]  /*0210*/  @!P1 IADD3 R3, R3, 0x1, RZ ;  /* 0x0000000103039810 */ /* 0x000fe40007ffe0ff */
[----:B------:R-:W-:Y:S02]  /*0220*/  ISETP.NE.AND P1, PT, R4, RZ, PT ;  /* 0x000000ff0400720c */ /* 0x000fe40003f25270 */
[----:B------:R-:W-:Y:S02]  /*0230*/  ISETP.GE.U32.AND P0, PT, R0, R7, PT ;  /* 0x000000070000720c */ /* 0x000fe40003f06070 */
[----:B------:R-:W-:-:S04]  /*0240*/  LOP3.LUT R0, R5, R4, RZ, 0x3c, !PT ;  /* 0x0000000405007212 */ /* 0x000fc800078e3cff */
[----:B------:R-:W-:Y:S01]  /*0250*/  ISETP.GE.AND P2, PT, R0, RZ, PT ;  /* 0x000000ff0000720c */ /* 0x000fe20003f46270 */
[----:B------:R-:W-:-:S05]  /*0260*/  IMAD.MOV.U32 R0, RZ, RZ, 0x1f ;  /* 0x0000001fff007424 */ /* 0x000fca00078e00ff */
[----:B------:R-:W-:Y:S02]  /*0270*/  IADD3 R0, R0, c[0x0][0x178], RZ ;  /* 0x00005e0000007a10 */ /* 0x000fe40007ffe0ff */
[----:B------:R-:W-:-:S05]  /*0280*/  @P0 IADD3 R3, R3, 0x1, RZ ;  /* 0x0000000103030810 */ /* 0x000fca0007ffe0ff */
[----:B------:R-:W-:Y:S01]  /*0290*/  IMAD.MOV.U32 R2, RZ, RZ, R3 ;  /* 0x000000ffff027224 */ /* 0x000fe200078e0003 */
[----:B------:R-:W-:-:S03]  /*02a0*/  SHF.R.S32.HI R3, RZ, 0x1f, R0 ;  /* 0x0000001fff037819 */ /* 0x000fc60000011400 */
[----:B------:R-:W-:Y:S01]  /*02b0*/  @!P2 IMAD.MOV R2, RZ, RZ, -R2 ;  /* 0x000000ffff02a224 */ /* 0x000fe200078e0a02 */
[----:B------:R-:W-:Y:S02]  /*02c0*/  @!P1 LOP3.LUT R2, RZ, R4, RZ, 0x33, !PT ;  /* 0x00000004ff029212 */ /* 0x000fe400078e33ff */
[----:B------:R-:W-:-:S03]  /*02d0*/  LEA.HI R3, R3, R0, RZ, 0x5 ;  /* 0x0000000003037211 */ /* 0x000fc600078f28ff */
[----:B------:R-:W-:Y:S02]  /*02e0*/  IMAD.SHL.U32 R6, R2, 0x8, RZ ;  /* 0x0000000802067824 */ /* 0x000fe400078e00ff */
[----:B------:R-:W-:-:S03]  /*02f0*/  IMAD.MOV R2, RZ, RZ, -R2 ;  /* 0x000000ffff027224 */ /* 0x000fc600078e0a02 */
[----:B------:R-:W-:Y:S01]  /*0300*/  LEA.HI.SX32 R3, R3, -R6, 0x1b ;  /* 0x8000000603037211 */ /* 0x000fe200078fdaff */
[----:B------:R-:W-:-:S03]  /*0310*/  IMAD R4, R4, R2, R5 ;  /* 0x0000000204047224 */ /* 0x000fc600078e0205 */
[----:B------:R-:W-:Y:S02]  /*0320*/  IMNMX R11, R3, 0x8, PT ;  /* 0x00000008030b7817 */ /* 0x000fe40003800200 */
[----:B------:R-:W-:Y:S02]  /*0330*/  IABS R9, R4 ;  /* 0x0000000400097213 */ /* 0x000fe40000000000 */
[----:B------:R-:W-:-:S04]  /*0340*/  IABS R7, R11 ;  /* 0x0000000b00077213 */ /* 0x000fc80000000000 */
[----:B------:R-:W0:Y:S08]  /*0350*/  I2F.RP R0, R7 ;  /* 0x0000000700007306 */ /* 0x000e300000209400 */
[----:B0-----:R-:W0:Y:S02]  /*0360*/  MUFU.RCP R0, R0 ;  /* 0x0000000000007308 */ /* 0x001e240000001000 */
[----:B0-----:R-:W-:-:S06]  /*0370*/  IADD3 R3, R0, 0xffffffe, RZ ;  /* 0x0ffffffe00037810 */ /* 0x001fcc0007ffe0ff */
[----:B------:R-:W0:Y:S02]  /*0380*/  F2I.FTZ.U32.TRUNC.NTZ R3, R3 ;  /* 0x0000000300037305 */ /* 0x000e24000021f000 */
[----:B0-----:R-:W-:-:S04]  /*0390*/  IMAD.MOV R8, RZ, RZ, -R3 ;  /* 0x000000ffff087224 */ /* 0x001fc800078e0a03 */
[----:B------:R-:W-:Y:S01]  /*03a0*/  IMAD.MOV.U32 R2, RZ, RZ, R8 ;  /* 0x000000ffff027224 */ /* 0x000fe200078e0008 */
[----:B------:R-:W-:-:S03]  /*03b0*/  IABS R8, R11 ;  /* 0x0000000b00087213 */ /* 0x000fc60000000000 */
[----:B------:R-:W-:Y:S02]  /*03c0*/  IMAD R5, R2, R7, RZ ;  /* 0x0000000702057224 */ /* 0x000fe400078e02ff */
[----:B------:R-:W-:Y:S02]  /*03d0*/  IMAD.MOV.U32 R2, RZ, RZ, RZ ;  /* 0x000000ffff027224 */ /* 0x000fe400078e00ff */
[----:B------:R-:W-:Y:S02]  /*03e0*/  IMAD.MOV R0, RZ, RZ, -R8 ;  /* 0x000000ffff007224 */ /* 0x000fe400078e0a08 */
[----:B------:R-:W-:Y:S01]  /*03f0*/  IMAD.HI.U32 R2, R3, R5, R2 ;  /* 0x0000000503027227 */ /* 0x000fe200078e0002 */
[----:B------:R-:W-:-:S05]  /*0400*/  LOP3.LUT R3, R120, 0x1f, RZ, 0xc0, !PT ;  /* 0x0000001f78037812 */ /* 0x000fca00078ec0ff */
        /* <DEDUP_REMOVED lines=8> */
[----:B------:R-:W-:-:S07]  /*0490*/  ISETP.GE.AND P2, PT, R0, RZ, PT ;  /* 0x000000ff0000720c */ /* 0x000fce0003f46270 */
[----:B------:R-:W-:Y:S02]  /*04a0*/  @P0 IADD3 R2, R2, 0x1, RZ ;  /* 0x0000000102020810 */ /* 0x000fe40007ffe0ff */
[----:B------:R-:W-:-:S04]  /*04b0*/  LOP3.LUT P0, RZ, R120, 0x80, RZ, 0xc0, !PT ;  /* 0x0000008078ff7812 */ /* 0x000fc8000780c0ff */
[----:B------:R-:W-:Y:S01]  /*04c0*/  @!P2 IMAD.MOV R2, RZ, RZ, -R2 ;  /* 0x000000ffff02a224 */ /* 0x000fe200078e0a02 */
[----:B------:R-:W-:Y:S02]  /*04d0*/  @!P1 LOP3.LUT R2, RZ, R11, RZ, 0x33, !PT ;  /* 0x0000000bff029212 */ /* 0x000fe400078e33ff */
[----:B------:R-:W-:-:S03]  /*04e0*/  ISETP.GT.AND P1, PT, R103, 0x7f, PT ;  /* 0x0000007f6700780c */ /* 0x000fc60003f24270 */
[----:B------:R-:W-:Y:S02]  /*04f0*/  IMAD.MOV R0, RZ, RZ, -R2 ;  /* 0x000000ffff007224 */ /* 0x000fe400078e0a02 */
[----:B------:R-:W-:Y:S02]  /*0500*/  IMAD.SHL.U32 R112, R2, 0x40, RZ ;  /* 0x0000004002707824 */ /* 0x000fe400078e00ff */
[----:B------:R-:W-:-:S04]  /*0510*/  IMAD R0, R11, R0, R4 ;  /* 0x000000000b007224 */ /* 0x000fc800078e0204 */
[----:B------:R-:W-:Y:S02]  /*0520*/  IMAD.IADD R0, R6, 0x1, R0 ;  /* 0x0000000106007824 */ /* 0x000fe400078e0200 */
[----:B------:R-:W-:Y:S01]  /*0530*/  @!P1 IMAD.SHL.U32 R116, R120, 0x20, RZ ;  /* 0x0000002078749824 */ /* 0x000fe200078e00ff */
[----:B------:R-:W-:Y:S01]  /*0540*/  @!P1 CS2R R28, SRZ ;  /* 0x00000000001c9805 */ /* 0x000fe2000001ff00 */
[----:B------:R-:W-:Y:S01]  /*0550*/  IMAD R118, R0, 0x20, R3 ;  /* 0x0000002000767824 */ /* 0x000fe200078e0203 */
[----:B------:R-:W-:Y:S01]  /*0560*/  @!P1 CS2R R30, SRZ ;  /* 0x00000000001e9805 */ /* 0x000fe2000001ff00 */
[----:B------:R-:W-:Y:S01]  /*0570*/  @!P1 IMAD.SHL.U32 R114, R120, 0x8, RZ ;  /* 0x0000000878729824 */ /* 0x000fe200078e00ff */
[----:B------:R-:W-:Y:S05]  /*0580*/  @!P1 BRA `(.L_x_0) ;  /* 0x000036d000009947 */ /* 0x000fea0003800000 */
[----:B------:R-:W-:Y:S01]  /*0590*/  IABS R0, c[0x0][0x17c] ;  /* 0x00005f0000007a13 */ /* 0x000fe20000000000 */
[C---:B------:R-:W-:Y:S01]  /*05a0*/  IMAD.SHL.U32 R114, R120.reuse, 0x8, RZ ;  /* 0x0000000878727824 */ /* 0x040fe200078e00ff */
[C---:B------:R-:W-:Y:S01]  /*05b0*/  LOP3.LUT R3, R120.reuse, 0x80, RZ, 0xc0, !PT ;  /* 0x0000008078037812 */ /* 0x040fe200078ec0ff */
[----:B------:R-:W-:Y:S01]  /*05c0*/  IMAD.SHL.U32 R116, R120, 0x20, RZ ;  /* 0x0000002078747824 */ /* 0x000fe200078e00ff */
[----:B------:R-:W0:Y:S01]  /*05d0*/  I2F.RP R7, R0 ;  /* 0x0000000000077306 */ /* 0x000e220000209400 */
[----:B------:R-:W-:Y:S01]  /*05e0*/  SHF.R.S32.HI R2, RZ, 0x1f, R103 ;  /* 0x0000001fff027819 */ /* 0x000fe20000011467 */
[----:B------:R-:W-:Y:S01]  /*05f0*/  IMAD.MOV.U32 R135, RZ, RZ, c[0x0][0x18c] ;  /* 0x00006300ff877624 */ /* 0x000fe200078e00ff */
[----:B------:R-:W-:Y:S01]  /*0600*/  LEA.HI R24, R3, R112, RZ, 0x19 ;  /* 0x0000007003187211 */ /* 0x000fe200078fc8ff */
[----:B------:R-:W-:Y:S01]  /*0610*/  IMAD.MOV.U32 R133, RZ, RZ, c[0x0][0x188] ;  /* 0x00006200ff857624 */ /* 0x000fe200078e00ff */
[----:B------:R-:W-:Y:S01]  /*0620*/  LEA.HI R103, R2, R103, RZ, 0x7 ;  /* 0x0000006702677211 */ /* 0x000fe200078f38ff */
[----:B------:R-:W-:Y:S01]  /*0630*/  IMAD.SHL.U32 R2, R120, 0x2, RZ ;  /* 0x0000000278027824 */ /* 0x000fe200078e00ff */
[C---:B------:R-:W-:Y:S01]  /*0640*/  IADD3 R6, R24.reuse, 0x3e, RZ ;  /* 0x0000003e18067810 */ /* 0x040fe20007ffe0ff */
[----:B------:R-:W-:Y:S01]  /*0650*/  IMAD R141, R145, c[0x0][0x188], RZ ;  /* 0x00006200918d7a24 */ /* 0x000fe200078e02ff */
[----:B------:R-:W-:Y:S01]  /*0660*/  IADD3 R14, R24, 0x3c, RZ ;  /* 0x0000003c180e7810 */ /* 0x000fe20007ffe0ff */
[----:B------:R-:W-:Y:S01]  /*0670*/  IMAD R139, R147, c[0x0][0x188], RZ ;  /* 0x00006200938b7a24 */ /* 0x000fe200078e02ff */
[----:B------:R-:W-:Y:S01]  /*0680*/  IABS R8, R6 ;  /* 0x0000000600087213 */ /* 0x000fe20000000000 */
[----:B------:R-:W-:Y:S01]  /*0690*/  IMAD R137, R143, c[0x0][0x188], RZ ;  /* 0x000062008f897a24 */ /* 0x000fe200078e02ff */
[----:B------:R-:W-:Y:S01]  /*06a0*/  IABS R10, R14 ;  /* 0x0000000e000a7213 */ /* 0x000fe20000000000 */
[----:B------:R-:W-:Y:S01]  /*06b0*/  IMAD.SHL.U32 R135, R135, 0x80, RZ ;  /* 0x0000008087877824 */ /* 0x000fe200078e00ff */
[----:B------:R-:W-:Y:S01]  /*06c0*/  LOP3.LUT R110, R2, 0x1fe, RZ, 0xc0, !PT ;  /* 0x000001fe026e7812 */ /* 0x000fe200078ec0ff */
[----:B0-----:R-:W0:Y:S01]  /*06d0*/  MUFU.RCP R7, R7 ;  /* 0x0000000700077308 */ /* 0x001e220000001000 */
[C---:B------:R-:W-:Y:S01]  /*06e0*/  IADD3 R16, R24.reuse, 0x3a, RZ ;  /* 0x0000003a18107810 */ /* 0x040fe20007ffe0ff */
[----:B------:R-:W-:Y:S01]  /*06f0*/  IMAD.SHL.U32 R133, R133, 0x80, RZ ;  /* 0x0000008085857824 */ /* 0x000fe200078e00ff */
[----:B------:R-:W-:Y:S01]  /*0700*/  IADD3 R18, R24, 0x38, RZ ;  /* 0x0000003818127810 */ /* 0x000fe20007ffe0ff */
[----:B------:R-:W-:Y:S01]  /*0710*/  ULDC UR4, c[0x0][0x180] ;  /* 0x0000600000047ab9 */ /* 0x000fe20000000800 */
[----:B------:R-:W-:-:S02]  /*0720*/  IABS R12, R16 ;  /* 0x00000010000c7213 */ /* 0x000fc40000000000 */
[----:B------:R-:W-:Y:S02]  /*0730*/  IABS R13, R18 ;  /* 0x00000012000d7213 */ /* 0x000fe40000000000 */
[----:B------:R-:W-:Y:S02]  /*0740*/  ISETP.GE.AND P3, PT, R6, RZ, PT ;  /* 0x000000ff0600720c */ /* 0x000fe40003f66270 */
[----:B------:R-:W-:Y:S02]  /*0750*/  ISETP.GE.AND P5, PT, R14, RZ, PT ;  /* 0x000000ff0e00720c */ /* 0x000fe40003fa6270 */
[C---:B------:R-:W-:Y:S02]  /*0760*/  IADD3 R14, R24.reuse, 0x30, RZ ;  /* 0x00000030180e7810 */ /* 0x040fe40007ffe0ff */
[----:B------:R-:W-:Y:S02]  /*0770*/  IADD3 R20, R24, 0x36, RZ ;  /* 0x0000003618147810 */ /* 0x000fe40007ffe0ff */
[----:B0-----:R-:W-:-:S02]  /*0780*/  IADD3 R4, R7, 0xffffffe, RZ ;  /* 0x0ffffffe07047810 */ /* 0x001fc40007ffe0ff */
[----:B------:R-:W-:Y:S02]  /*0790*/  IABS R21, R14 ;  /* 0x0000000e00157213 */ /* 0x000fe40000000000 */
[----:B------:R0:W1:Y:S01]  /*07a0*/  F2I.FTZ.U32.TRUNC.NTZ R5, R4 ;  /* 0x0000000400057305 */ /* 0x000062000021f000 */
[----:B------:R-:W-:Y:S02]  /*07b0*/  IABS R15, R20 ;  /* 0x00000014000f7213 */ /* 0x000fe40000000000 */
[C---:B------:R-:W-:Y:S02]  /*07c0*/  IADD3 R22, R24.reuse, 0x1c, RZ ;  /* 0x0000001c18167810 */ /* 0x040fe40007ffe0ff */
[----:B------:R-:W-:Y:S02]  /*07d0*/  IADD3 R26, R24, 0x16, RZ ;  /* 0x00000016181a7810 */ /* 0x000fe40007ffe0ff */
[----:B------:R-:W-:Y:S01]  /*07e0*/  IABS R37, R22 ;  /* 0x0000001600257213 */ /* 0x000fe20000000000 */
[----:B0-----:R-:W-:Y:S01]  /*07f0*/  IMAD.MOV.U32 R4, RZ, RZ, RZ ;  /* 0x000000ffff047224 */ /* 0x001fe200078e00ff */
[----:B------:R-:W-:-:S02]  /*0800*/  IABS R43, R26 ;  /* 0x0000001a002b7213 */ /* 0x000fc40000000000 */
[----:B------:R-:W-:Y:S02]  /*0810*/  IABS R67, c[0x0][0x178] ;  /* 0x00005e0000437a13 */ /* 0x000fe40000000000 */
[C---:B------:R-:W-:Y:S01]  /*0820*/  IADD3 R28, R24.reuse, 0x8, RZ ;  /* 0x00000008181c7810 */ /* 0x040fe20007ffe0ff */
[--C-:B-1----:R-:W-:Y:S01]  /*0830*/  IMAD.MOV R9, RZ, RZ, -R5.reuse ;  /* 0x000000ffff097224 */ /* 0x102fe200078e0a05 */
[C---:B------:R-:W-:Y:S02]  /*0840*/  IADD3 R30, R24.reuse, 0x6, RZ ;  /* 0x00000006181e7810 */ /* 0x040fe40007ffe0ff */
[C---:B------:R-:W-:Y:S01]  /*0850*/  IADD3 R32, R24.reuse, 0x4, RZ ;  /* 0x0000000418207810 */ /* 0x040fe20007ffe0ff */
[----:B------:R-:W-:Y:S01]  /*0860*/  IMAD R9, R9, R0, RZ ;  /* 0x0000000009097224 */ /* 0x000fe200078e02ff */
[----:B------:R-:W-:Y:S02]  /*0870*/  IADD3 R34, R24, 0x2, RZ ;  /* 0x0000000218227810 */ /* 0x000fe40007ffe0ff */
[----:B------:R-:W-:Y:S01]  /*0880*/  LOP3.LUT R104, R116, 0x200, RZ, 0xc0, !PT ;  /* 0x0000020074687812 */ /* 0x000fe200078ec0ff */
[----:B------:R-:W-:Y:S01]  /*0890*/  IMAD.HI.U32 R7, R5, R9, R4 ;  /* 0x0000000905077227 */ /* 0x000fe200078e0004 */
[----:B------:R-:W-:-:S02]  /*08a0*/  SHF.R.U32.HI R5, RZ, 0x2, R120 ;  /* 0x00000002ff057819 */ /* 0x000fc40000011678 */
[----:B------:R-:W-:Y:S02]  /*08b0*/  LOP3.LUT R148, R120, 0x7f, RZ, 0xc0, !PT ;  /* 0x0000007f78947812 */ /* 0x000fe400078ec0ff */
[----:B------:R-:W-:Y:S01]  /*08c0*/  LOP3.LUT R110, R110, 0x30, R5, 0x78, !PT ;  /* 0x000000306e6e7812 */ /* 0x000fe200078e7805 */
[----:B------:R-:W-:Y:S01]  /*08d0*/  IMAD.HI.U32 R4, R7, R8, RZ ;  /* 0x0000000807047227 */ /* 0x000fe200078e00ff */
[C---:B------:R-:W-:Y:S02]  /*08e0*/  LOP3.LUT R146, R143.reuse, 0x8, RZ, 0xfc, !PT ;  /* 0x000000088f927812 */ /* 0x040fe400078efcff */
[----:B------:R-:W-:Y:S01]  /*08f0*/  LOP3.LUT R144, R143, 0x10, RZ, 0xfc, !PT ;  /* 0x000000108f907812 */ /* 0x000fe200078efcff */
[----:B------:R-:W-:Y:S01]  /*0900*/  IMAD.HI.U32 R5, R7, R10, RZ ;  /* 0x0000000a07057227 */ /* 0x000fe200078e00ff */
[C---:B------:R-:W-:Y:S02]  /*0910*/  LOP3.LUT R142, R143.reuse, 0x20, RZ, 0xfc, !PT ;  /* 0x000000208f8e7812 */ /* 0x040fe400078efcff */
[C---:B------:R-:W-:Y:S01]  /*0920*/  LOP3.LUT R140, R143.reuse, 0x28, RZ, 0xfc, !PT ;  /* 0x000000288f8c7812 */ /* 0x040fe200078efcff */
[----:B------:R-:W-:Y:S01]  /*0930*/  IMAD.MOV R9, RZ, RZ, -R4 ;  /* 0x000000ffff097224 */ /* 0x000fe200078e0a04 */
[C---:B------:R-:W-:Y:S01]  /*0940*/  LOP3.LUT R138, R143.reuse, 0x30, RZ, 0xfc, !PT ;  /* 0x000000308f8a7812 */ /* 0x040fe200078efcff */
[----:B------:R-:W-:Y:S01]  /*0950*/  IMAD.MOV R11, RZ, RZ, -R5 ;  /* 0x000000ffff0b7224 */ /* 0x000fe200078e0a05 */
[C---:B------:R-:W-:Y:S01]  /*0960*/  LOP3.LUT R136, R143.reuse, 0x40, RZ, 0xfc, !PT ;  /* 0x000000408f887812 */ /* 0x040fe200078efcff */
[----:B------:R-:W-:Y:S01]  /*0970*/  IMAD R5, R0, R9, R8 ;  /* 0x0000000900057224 */ /* 0x000fe200078e0208 */
[----:B------:R-:W-:Y:S01]  /*0980*/  LOP3.LUT R134, R143, 0x48, RZ, 0xfc, !PT ;  /* 0x000000488f867812 */ /* 0x000fe200078efcff */
[----:B------:R-:W-:Y:S01]  /*0990*/  IMAD.HI.U32 R4, R7, R12, RZ ;  /* 0x0000000c07047227 */ /* 0x000fe200078e00ff */
[----:B------:R-:W-:-:S02]  /*09a0*/  LOP3.LUT R132, R143, 0x50, RZ, 0xfc, !PT ;  /* 0x000000508f847812 */ /* 0x000fc400078efcff */
[C---:B------:R-:W-:Y:S01]  /*09b0*/  ISETP.GT.U32.AND P1, PT, R0.reuse, R5, PT ;  /* 0x000000050000720c */ /* 0x040fe20003f24070 */
[----:B------:R-:W-:Y:S01]  /*09c0*/  IMAD R9, R0, R11, R10 ;  /* 0x0000000b00097224 */ /* 0x000fe200078e020a */
[----:B------:R-:W-:Y:S01]  /*09d0*/  IADD3 R10, R24, 0x34, RZ ;  /* 0x00000034180a7810 */ /* 0x000fe20007ffe0ff */
[----:B------:R-:W-:Y:S01]  /*09e0*/  IMAD.MOV R11, RZ, RZ, -R4 ;  /* 0x000000ffff0b7224 */ /* 0x000fe200078e0a04 */
[----:B------:R-:W-:Y:S01]  /*09f0*/  LEA.HI R130, R120, 0x58, RZ, 0x1b ;  /* 0x0000005878827811 */ /* 0x000fe200078fd8ff */
[----:B------:R-:W-:Y:S01]  /*0a00*/  IMAD.HI.U32 R6, R7, R13, RZ ;  /* 0x0000000d07067227 */ /* 0x000fe200078e00ff */
[C---:B------:R-:W-:Y:S02]  /*0a10*/  ISETP.GT.U32.AND P2, PT, R0.reuse, R9, PT ;  /* 0x000000090000720c */ /* 0x040fe40003f44070 */
[----:B------:R-:W-:Y:S01]  /*0a20*/  IABS R17, R10 ;  /* 0x0000000a00117213 */ /* 0x000fe20000000000 */
[----:B------:R-:W-:Y:S01]  /*0a30*/  IMAD R11, R0, R11, R12 ;  /* 0x0000000b000b7224 */ /* 0x000fe200078e020c */
[----:B------:R-:W-:Y:S01]  /*0a40*/  IADD3 R12, R24, 0x32, RZ ;  /* 0x00000032180c7810 */ /* 0x000fe20007ffe0ff */
[----:B------:R-:W-:Y:S01]  /*0a50*/  IMAD.MOV R6, RZ, RZ, -R6 ;  /* 0x000000ffff067224 */ /* 0x000fe200078e0a06 */
[----:B------:R-:W-:Y:S01]  /*0a60*/  LOP3.LUT R128, R143, 0x60, RZ, 0xfc, !PT ;  /* 0x000000608f807812 */ /* 0x000fe200078efcff */
[----:B------:R-:W-:Y:S01]  /*0a70*/  @!P1 IMAD.IADD R5, R5, 0x1, -R0 ;  /* 0x0000000105059824 */ /* 0x000fe200078e0a00 */
[C---:B------:R-:W-:Y:S01]  /*0a80*/  ISETP.GT.U32.AND P4, PT, R0.reuse, R11, PT ;  /* 0x0000000b0000720c */ /* 0x040fe20003f84070 */
[C---:B------:R-:W-:Y:S01]  /*0a90*/  IMAD R13, R0.reuse, R6, R13 ;  /* 0x00000006000d7224 */ /* 0x040fe200078e020d */
[----:B------:R-:W-:Y:S01]  /*0aa0*/  IABS R19, R12 ;  /* 0x0000000c00137213 */ /* 0x000fe20000000000 */
[----:B------:R-:W-:Y:S01]  /*0ab0*/  IMAD.HI.U32 R8, R7, R21, RZ ;  /* 0x0000001507087227 */ /* 0x000fe200078e00ff */
[----:B------:R-:W-:-:S02]  /*0ac0*/  ISETP.GT.U32.AND P6, PT, R0, R5, PT ;  /* 0x000000050000720c */ /* 0x000fc40003fc4070 */
[----:B------:R-:W-:Y:S01]  /*0ad0*/  LOP3.LUT R126, R143, 0x68, RZ, 0xfc, !PT ;  /* 0x000000688f7e7812 */ /* 0x000fe200078efcff */
[--C-:B------:R-:W-:Y:S01]  /*0ae0*/  @!P2 IMAD.IADD R9, R9, 0x1, -R0.reuse ;  /* 0x000000010909a824 */ /* 0x100fe200078e0a00 */
[C---:B------:R-:W-:Y:S01]  /*0af0*/  ISETP.GT.U32.AND P2, PT, R0.reuse, R13, PT ;  /* 0x0000000d0000720c */ /* 0x040fe20003f44070 */
[----:B------:R-:W-:Y:S01]  /*0b00*/  IMAD.HI.U32 R6, R7, R19, RZ ;  /* 0x0000001307067227 */ /* 0x000fe200078e00ff */
[----:B------:R-:W-:Y:S02]  /*0b10*/  LOP3.LUT R124, R143, 0x70, RZ, 0xfc, !PT ;  /* 0x000000708f7c7812 */ /* 0x000fe400078efcff */
[----:B------:R-:W-:Y:S01]  /*0b20*/  ISETP.GT.U32.AND P1, PT, R0, R9, PT ;  /* 0x000000090000720c */ /* 0x000fe20003f24070 */
[----:B------:R-:W-:Y:S01]  /*0b30*/  @!P4 IMAD.IADD R11, R11, 0x1, -R0 ;  /* 0x000000010b0bc824 */ /* 0x000fe200078e0a00 */
[----:B------:R-:W-:Y:S01]  /*0b40*/  LEA.HI R122, R120, 0x78, RZ, 0x1b ;  /* 0x00000078787a7811 */ /* 0x000fe200078fd8ff */
[----:B------:R-:W-:Y:S01]  /*0b50*/  IMAD.MOV R6, RZ, RZ, -R6 ;  /* 0x000000ffff067224 */ /* 0x000fe200078e0a06 */
[----:B------:R-:W-:Y:S01]  /*0b60*/  SHF.R.S32.HI R103, RZ, 0x7, R103 ;  /* 0x00000007ff677819 */ /* 0x000fe20000011467 */
[----:B------:R-:W-:Y:S01]  /*0b70*/  @!P6 IMAD.IADD R5, R5, 0x1, -R0 ;  /* 0x000000010505e824 */ /* 0x000fe200078e0a00 */
[----:B------:R-:W-:Y:S01]  /*0b80*/  ISETP.GT.U32.AND P6, PT, R0, R11, PT ;  /* 0x0000000b0000720c */ /* 0x000fe20003fc4070 */
[----:B------:R-:W-:-:S04]  /*0b90*/  IMAD.HI.U32 R4, R7, R15, RZ ;  /* 0x0000000f07047227 */ /* 0x000fc800078e00ff */
[--C-:B------:R-:W-:Y:S01]  /*0ba0*/  @!P2 IMAD.IADD R13, R13, 0x1, -R0.reuse ;  /* 0x000000010d0da824 */ /* 0x100fe200078e0a00 */
[----:B------:R-:W-:Y:S01]  /*0bb0*/  ISETP.GE.AND P2, PT, R18, RZ, PT ;  /* 0x000000ff1200720c */ /* 0x000fe20003f46270 */
[----:B------:R-:W-:Y:S01]  /*0bc0*/  @!P1 IMAD.IADD R9, R9, 0x1, -R0 ;  /* 0x0000000109099824 */ /* 0x000fe200078e0a00 */
[----:B------:R-:W-:Y:S01]  /*0bd0*/  IADD3 R18, R24, 0x2c, RZ ;  /* 0x0000002c18127810 */ /* 0x000fe20007ffe0ff */
[----:B------:R-:W-:Y:S01]  /*0be0*/  IMAD.MOV R8, RZ, RZ, -R8 ;  /* 0x000000ffff087224 */ /* 0x000fe200078e0a08 */
[----:B------:R-:W-:Y:S01]  /*0bf0*/  ISETP.GE.AND P1, PT, R16, RZ, PT ;  /* 0x000000ff1000720c */ /* 0x000fe20003f26270 */
[C---:B------:R-:W-:Y:S01]  /*0c00*/  IMAD R19, R0.reuse, R6, R19 ;  /* 0x0000000600137224 */ /* 0x040fe200078e0213 */
[----:B------:R-:W-:Y:S01]  /*0c10*/  IABS R23, R18 ;  /* 0x0000001200177213 */ /* 0x000fe20000000000 */
[----:B------:R-:W-:Y:S01]  /*0c20*/  @!P6 IMAD.IADD R11, R11, 0x1, -R0 ;  /* 0x000000010b0be824 */ /* 0x000fe200078e0a00 */
[----:B------:R-:W-:Y:S01]  /*0c30*/  ISETP.GT.U32.AND P6, PT, R0, R13, PT ;  /* 0x0000000d0000720c */ /* 0x000fe20003fc4070 */
[----:B------:R-:W-:Y:S01]  /*0c40*/  IMAD.MOV R4, RZ, RZ, -R4 ;  /* 0x000000ffff047224 */ /* 0x000fe200078e0a04 */
[----:B------:R-:W-:Y:S01]  /*0c50*/  IADD3 R16, R24, 0x2e, RZ ;  /* 0x0000002e18107810 */ /* 0x000fe20007ffe0ff */
[----:B------:R-:W-:-:S02]  /*0c60*/  IMAD R21, R0, R8, R21 ;  /* 0x0000000800157224 */ /* 0x000fc400078e0215 */
[----:B------:R-:W-:Y:S01]  /*0c70*/  @!P5 IMAD.MOV R9, RZ, RZ, -R9 ;  /* 0x000000ffff09d224 */ /* 0x000fe200078e0a09 */
[C---:B------:R-:W-:Y:S01]  /*0c80*/  ISETP.GT.U32.AND P5, PT, R0.reuse, R19, PT ;  /* 0x000000130000720c */ /* 0x040fe20003fa4070 */
[----:B------:R-:W-:Y:S02]  /*0c90*/  IMAD R15, R0, R4, R15 ;  /* 0x00000004000f7224 */ /* 0x000fe400078e020f */
[----:B------:R-:W-:-:S03]  /*0ca0*/  IMAD.HI.U32 R4, R7, R17, RZ ;  /* 0x0000001107047227 */ /* 0x000fc600078e00ff */
[C---:B------:R-:W-:Y:S01]  /*0cb0*/  ISETP.GT.U32.AND P4, PT, R0.reuse, R15, PT ;  /* 0x0000000f0000720c */ /* 0x040fe20003f84070 */
[----:B------:R-:W-:Y:S01]  /*0cc0*/  @!P6 IMAD.IADD R13, R13, 0x1, -R0 ;  /* 0x000000010d0de824 */ /* 0x000fe200078e0a00 */
[C---:B------:R-:W-:Y:S01]  /*0cd0*/  ISETP.GT.U32.AND P6, PT, R0.reuse, R21, PT ;  /* 0x000000150000720c */ /* 0x040fe20003fc4070 */
[----:B------:R-:W-:Y:S02]  /*0ce0*/  IMAD.MOV R4, RZ, RZ, -R4 ;  /* 0x000000ffff047224 */ /* 0x000fe400078e0a04 */
[----:B------:R-:W-:Y:S01]  /*0cf0*/  IMAD.MOV.U32 R6, RZ, RZ, R5 ;  /* 0x000000ffff067224 */ /* 0x000fe200078e0005 */
[----:B------:R-:W-:Y:S01]  /*0d00*/  IABS R5, R16 ;  /* 0x0000001000057213 */ /* 0x000fe20000000000 */
[C---:B------:R-:W-:Y:S02]  /*0d10*/  IMAD R17, R0.reuse, R4, R17 ;  /* 0x0000000400117224 */ /* 0x040fe400078e0211 */
[----:B------:R-:W-:Y:S02]  /*0d20*/  @!P5 IMAD.IADD R19, R19, 0x1, -R0 ;  /* 0x000000011313d824 */ /* 0x000fe400078e0a00 */
[----:B------:R-:W-:Y:S01]  /*0d30*/  @!P3 IMAD.MOV R6, RZ, RZ, -R6 ;  /* 0x000000ffff06b224 */ /* 0x000fe200078e0a06 */
[----:B------:R-:W-:Y:S01]  /*0d40*/  ISETP.GT.U32.AND P3, PT, R0, R17, PT ;  /* 0x000000110000720c */ /* 0x000fe20003f64070 */
[----:B------:R-:W-:-:S04]  /*0d50*/  IMAD.HI.U32 R8, R7, R23, RZ ;  /* 0x0000001707087227 */ /* 0x000fc800078e00ff */
[--C-:B------:R-:W-:Y:S01]  /*0d60*/  @!P6 IMAD.IADD R21, R21, 0x1, -R0.reuse ;  /* 0x000000011515e824 */ /* 0x100fe200078e0a00 */
[C---:B------:R-:W-:Y:S01]  /*0d70*/  ISETP.GT.U32.AND P6, PT, R0.reuse, R19, PT ;  /* 0x000000130000720c */ /* 0x040fe20003fc4070 */
[----:B------:R-:W-:Y:S02]  /*0d80*/  @!P4 IMAD.IADD R15, R15, 0x1, -R0 ;  /* 0x000000010f0fc824 */ /* 0x000fe400078e0a00 */
[----:B------:R-:W-:Y:S02]  /*0d90*/  IMAD.MOV R8, RZ, RZ, -R8 ;  /* 0x000000ffff087224 */ /* 0x000fe400078e0a08 */
[----:B------:R-:W-:Y:S01]  /*0da0*/  IMAD.HI.U32 R4, R7, R5, RZ ;  /* 0x0000000507047227 */ /* 0x000fe200078e00ff */
[----:B------:R-:W-:-:S03]  /*0db0*/  ISETP.GT.U32.AND P4, PT, R0, R15, PT ;  /* 0x0000000f0000720c */ /* 0x000fc60003f84070 */
[----:B------:R-:W-:Y:S02]  /*0dc0*/  IMAD R23, R0, R8, R23 ;  /* 0x0000000800177224 */ /* 0x000fe400078e0217 */
[--C-:B------:R-:W-:Y:S01]  /*0dd0*/  @!P3 IMAD.IADD R17, R17, 0x1, -R0.reuse ;  /* 0x000000011111b824 */ /* 0x100fe200078e0a00 */
[----:B------:R-:W-:Y:S01]  /*0de0*/  ISETP.GE.AND P3, PT, R12, RZ, PT ;  /* 0x000000ff0c00720c */ /* 0x000fe20003f66270 */
[----:B------:R-:W-:Y:S01]  /*0df0*/  @!P6 IMAD.IADD R19, R19, 0x1, -R0 ;  /* 0x000000011313e824 */ /* 0x000fe200078e0a00 */
[C---:B------:R-:W-:Y:S01]  /*0e00*/  ISETP.GT.U32.AND P6, PT, R0.reuse, R23, PT ;  /* 0x000000170000720c */ /* 0x040fe20003fc4070 */
[----:B------:R-:W-:Y:S01]  /*0e10*/  IMAD.MOV R4, RZ, RZ, -R4 ;  /* 0x000000ffff047224 */ /* 0x000fe200078e0a04 */
[----:B------:R-:W-:Y:S01]  /*0e20*/  ISETP.GT.U32.AND P5, PT, R0, R17, PT ;  /* 0x000000110000720c */ /* 0x000fe20003fa4070 */
[----:B------:R-:W-:Y:S01]  /*0e30*/  @!P1 IMAD.MOV R11, RZ, RZ, -R11 ;  /* 0x000000ffff0b9224 */ /* 0x000fe200078e0a0b */
[----:B------:R-:W-:Y:S01]  /*0e40*/  ISETP.GE.AND P1, PT, R20, RZ, PT ;  /* 0x000000ff1400720c */ /* 0x000fe20003f26270 */
[--C-:B------:R-:W-:Y:S01]  /*0e50*/  @!P4 IMAD.IADD R15, R15, 0x1, -R0.reuse ;  /* 0x000000010f0fc824 */ /* 0x100fe200078e0a00 */
[----:B------:R-:W-:Y:S01]  /*0e60*/  ISETP.GE.AND P4, PT, R10, RZ, PT ;  /* 0x000000ff0a00720c */ /* 0x000fe20003f86270 */
[----:B------:R-:W-:Y:S01]  /*0e70*/  IMAD R5, R0, R4, R5 ;  /* 0x0000000400057224 */ /* 0x000fe200078e0205 */
[----:B------:R-:W-:Y:S01]  /*0e80*/  IADD3 R10, R24, 0x2a, RZ ;  /* 0x0000002a180a7810 */ /* 0x000fe20007ffe0ff */
[----:B------:R-:W-:Y:S01]  /*0e90*/  @!P2 IMAD.MOV R13, RZ, RZ, -R13 ;  /* 0x000000ffff0da224 */ /* 0x000fe200078e0a0d */
[----:B------:R-:W-:Y:S01]  /*0ea0*/  ISETP.GT.U32.AND P2, PT, R0, R21, PT ;  /* 0x000000150000720c */ /* 0x000fe20003f44070 */
[----:B------:R-:W-:Y:S01]  /*0eb0*/  @!P3 IMAD.MOV R19, RZ, RZ, -R19 ;  /* 0x000000ffff13b224 */ /* 0x000fe200078e0a13 */
[----:B------:R-:W-:Y:S01]  /*0ec0*/  IABS R25, R10 ;  /* 0x0000000a00197213 */ /* 0x000fe20000000000 */
[--C-:B------:R-:W-:Y:S01]  /*0ed0*/  @!P6 IMAD.IADD R23, R23, 0x1, -R0.reuse ;  /* 0x000000011717e824 */ /* 0x100fe200078e0a00 */
[----:B------:R-:W-:Y:S01]  /*0ee0*/  ISETP.GE.AND P3, PT, R10, RZ, PT ;  /* 0x000000ff0a00720c */ /* 0x000fe20003f66270 */
[----:B------:R-:W-:Y:S01]  /*0ef0*/  @!P5 IMAD.IADD R17, R17, 0x1, -R0 ;  /* 0x000000011111d824 */ /* 0x000fe200078e0a00 */
[C---:B------:R-:W-:Y:S01]  /*0f00*/  ISETP.GT.U32.AND P5, PT, R0.reuse, R5, PT ;  /* 0x000000050000720c */ /* 0x040fe20003fa4070 */
[----:B------:R-:W-:Y:S01]  /*0f10*/  IMAD.HI.U32 R4, R7, R25, RZ ;  /* 0x0000001907047227 */ /* 0x000fe200078e00ff */
[----:B------:R-:W-:-:S02]  /*0f20*/  ISETP.GT.U32.AND P6, PT, R0, R23, PT ;  /* 0x000000170000720c */ /* 0x000fc40003fc4070 */
[C---:B------:R-:W-:Y:S01]  /*0f30*/  IADD3 R12, R24.reuse, 0x28, RZ ;  /* 0x00000028180c7810 */ /* 0x040fe20007ffe0ff */
[----:B------:R-:W-:Y:S01]  /*0f40*/  IMAD.MOV R10, RZ, RZ, -R4 ;  /* 0x000000ffff0a7224 */ /* 0x000fe200078e0a04 */
[----:B------:R-:W-:Y:S01]  /*0f50*/  IADD3 R20, R24, 0x1e, RZ ;  /* 0x0000001e18147810 */ /* 0x000fe20007ffe0ff */
[----:B------:R-:W-:Y:S01]  /*0f60*/  @!P1 IMAD.MOV R15, RZ, RZ, -R15 ;  /* 0x000000ffff0f9224 */ /* 0x000fe200078e0a0f */
[----:B------:R-:W-:Y:S01]  /*0f70*/  ISETP.GE.AND P1, PT, R14, RZ, PT ;  /* 0x000000ff0e00720c */ /* 0x000fe20003f26270 */
[----:B------:R-:W-:Y:S01]  /*0f80*/  IMAD R25, R0, R10, R25 ;  /* 0x0000000a00197224 */ /* 0x000fe200078e0219 */
[----:B------:R-:W-:Y:S01]  /*0f90*/  IADD3 R14, R24, 0x26, RZ ;  /* 0x00000026180e7810 */ /* 0x000fe20007ffe0ff */
[----:B------:R-:W-:Y:S01]  /*0fa0*/  @!P4 IMAD.MOV R17, RZ, RZ, -R17 ;  /* 0x000000ffff11c224 */ /* 0x000fe200078e0a11 */
[----:B------:R-:W-:Y:S01]  /*0fb0*/  IABS R27, R12 ;  /* 0x0000000c001b7213 */ /* 0x000fe20000000000 */
[--C-:B------:R-:W-:Y:S01]  /*0fc0*/  @!P5 IMAD.IADD R5, R5, 0x1, -R0.reuse ;  /* 0x000000010505d824 */ /* 0x100fe200078e0a00 */
[----:B------:R-:W-:Y:S01]  /*0fd0*/  IABS R29, R14 ;  /* 0x0000000e001d7213 */ /* 0x000fe20000000000 */
[--C-:B------:R-:W-:Y:S01]  /*0fe0*/  @!P6 IMAD.IADD R23, R23, 0x1, -R0.reuse ;  /* 0x000000011717e824 */ /* 0x100fe200078e0a00 */
[C---:B------:R-:W-:Y:S01]  /*0ff0*/  ISETP.GT.U32.AND P6, PT, R0.reuse, R25, PT ;  /* 0x000000190000720c */ /* 0x040fe20003fc4070 */
[----:B------:R-:W-:Y:S01]  /*1000*/  @!P2 IMAD.IADD R21, R21, 0x1, -R0 ;  /* 0x000000011515a824 */ /* 0x000fe200078e0a00 */
[----:B------:R-:W-:Y:S01]  /*1010*/  ISETP.GT.U32.AND P4, PT, R0, R5, PT ;  /* 0x000000050000720c */ /* 0x000fe20003f84070 */
[----:B------:R-:W-:Y:S01]  /*1020*/  IMAD.HI.U32 R8, R7, R29, RZ ;  /* 0x0000001d07087227 */ /* 0x000fe200078e00ff */
[----:B------:R-:W-:-:S02]  /*1030*/  ISETP.GE.AND P2, PT, R16, RZ, PT ;  /* 0x000000ff1000720c */ /* 0x000fc40003f46270 */
[----:B------:R-:W-:Y:S01]  /*1040*/  ISETP.GE.AND P5, PT, R18, RZ, PT ;  /* 0x000000ff1200720c */ /* 0x000fe20003fa6270 */
[----:B------:R-:W-:Y:S01]  /*1050*/  IMAD.HI.U32 R4, R7, R27, RZ ;  /* 0x0000001b07047227 */ /* 0x000fe200078e00ff */
[C---:B------:R-:W-:Y:S02]  /*1060*/  IADD3 R16, R24.reuse, 0x22, RZ ;  /* 0x0000002218107810 */ /* 0x040fe40007ffe0ff */
[----:B------:R-:W-:Y:S01]  /*1070*/  IADD3 R18, R24, 0x20, RZ ;  /* 0x0000002018127810 */ /* 0x000fe20007ffe0ff */
[----:B------:R-:W-:Y:S01]  /*1080*/  IMAD.MOV R8, RZ, RZ, -R8 ;  /* 0x000000ffff087224 */ /* 0x000fe200078e0a08 */
[----:B------:R-:W-:Y:S01]  /*1090*/  IABS R35, R20 ;  /* 0x0000001400237213 */ /* 0x000fe20000000000 */
[----:B------:R-:W-:Y:S02]  /*10a0*/  @!P6 IMAD.IADD R25, R25, 0x1, -R0 ;  /* 0x000000011919e824 */ /* 0x000fe400078e0a00 */
[----:B------:R-:W-:Y:S02]  /*10b0*/  IMAD.MOV R4, RZ, RZ, -R4 ;  /* 0x000000ffff047224 */ /* 0x000fe400078e0a04 */
[----:B------:R-:W-:Y:S01]  /*10c0*/  @!P4 IMAD.IADD R5, R5, 0x1, -R0 ;  /* 0x000000010505c824 */ /* 0x000fe200078e0a00 */
[C---:B------:R-:W-:Y:S01]  /*10d0*/  ISETP.GT.U32.AND P6, PT, R0.reuse, R25, PT ;  /* 0x000000190000720c */ /* 0x040fe20003fc4070 */
[----:B------:R-:W-:Y:S01]  /*10e0*/  IMAD R29, R0, R8, R29 ;  /* 0x00000008001d7224 */ /* 0x000fe200078e021d */
[----:B------:R-:W-:Y:S01]  /*10f0*/  ISETP.GE.AND P4, PT, R14, RZ, PT ;  /* 0x000000ff0e00720c */ /* 0x000fe20003f86270 */
[----:B------:R-:W-:Y:S01]  /*1100*/  IMAD R27, R0, R4, R27 ;  /* 0x00000004001b7224 */ /* 0x000fe200078e021b */
[----:B------:R-:W-:Y:S01]  /*1110*/  IADD3 R4, R24, 0x24, RZ ;  /* 0x0000002418047810 */ /* 0x000fe20007ffe0ff */
[----:B------:R-:W-:Y:S01]  /*1120*/  IMAD.MOV.U32 R8, RZ, RZ, R5 ;  /* 0x000000ffff087224 */ /* 0x000fe200078e0005 */
[----:B------:R-:W-:Y:S01]  /*1130*/  IABS R14, R18 ;  /* 0x00000012000e7213 */ /* 0x000fe20000000000 */
[----:B------:R-:W-:Y:S01]  /*1140*/  @!P1 IMAD.MOV R21, RZ, RZ, -R21 ;  /* 0x000000ffff159224 */ /* 0x000fe200078e0a15 */
[----:B------:R-:W-:Y:S01]  /*1150*/  ISETP.GE.AND P1, PT, R12, RZ, PT ;  /* 0x000000ff0c00720c */ /* 0x000fe20003f26270 */
[----:B------:R-:W-:Y:S01]  /*1160*/  @!P2 IMAD.MOV R8, RZ, RZ, -R8 ;  /* 0x000000ffff08a224 */ /* 0x000fe200078e0a08 */
[----:B------:R-:W-:Y:S01]  /*1170*/  ISETP.GT.U32.AND P2, PT, R0, R27, PT ;  /* 0x0000001b0000720c */ /* 0x000fe20003f44070 */
[----:B------:R-:W-:Y:S01]  /*1180*/  @!P5 IMAD.MOV R23, RZ, RZ, -R23 ;  /* 0x000000ffff17d224 */ /* 0x000fe200078e0a17 */
[----:B------:R-:W-:Y:S01]  /*1190*/  IABS R10, R4 ;  /* 0x00000004000a7213 */ /* 0x000fe20000000000 */
[----:B------:R-:W-:Y:S01]  /*11a0*/  @!P6 IMAD.IADD R25, R25, 0x1, -R0 ;  /* 0x000000011919e824 */ /* 0x000fe200078e0a00 */
[----:B------:R-:W-:Y:S01]  /*11b0*/  IABS R12, R16 ;  /* 0x00000010000c7213 */ /* 0x000fe20000000000 */
[----:B------:R-:W-:Y:S01]  /*11c0*/  IMAD.SHL.U32 R108, R148, 0x2, RZ ;  /* 0x00000002946c7824 */ /* 0x000fe200078e00ff */
[----:B------:R-:W-:Y:S01]  /*11d0*/  ISETP.GE.AND P5, PT, R4, RZ, PT ;  /* 0x000000ff0400720c */ /* 0x000fe20003fa6270 */
[----:B------:R-:W-:Y:S01]  /*11e0*/  IMAD.HI.U32 R4, R7, R10, RZ ;  /* 0x0000000a07047227 */ /* 0x000fe200078e00ff */
[----:B------:R-:W-:-:S03]  /*11f0*/  ISETP.GT.U32.AND P6, PT, R0, R29, PT ;  /* 0x0000001d0000720c */ /* 0x000fc60003fc4070 */
[----:B------:R-:W-:-:S04]  /*1200*/  IMAD.HI.U32 R5, R7, R12, RZ ;  /* 0x0000000c07057227 */ /* 0x000fc800078e00ff */
[----:B------:R-:W-:Y:S02]  /*1210*/  IMAD.MOV R31, RZ, RZ, -R4 ;  /* 0x000000ffff1f7224 */ /* 0x000fe400078e0a04 */
[----:B------:R-:W-:Y:S02]  /*1220*/  @!P2 IMAD.IADD R27, R27, 0x1, -R0 ;  /* 0x000000011b1ba824 */ /* 0x000fe400078e0a00 */
[----:B------:R-:W-:Y:S02]  /*1230*/  IMAD.MOV R33, RZ, RZ, -R5 ;  /* 0x000000ffff217224 */ /* 0x000fe400078e0a05 */
[C---:B------:R-:W-:Y:S01]  /*1240*/  IMAD R5, R0.reuse, R31, R10 ;  /* 0x0000001f00057224 */ /* 0x040fe200078e020a */
[C---:B------:R-:W-:Y:S01]  /*1250*/  ISETP.GT.U32.AND P2, PT, R0.reuse, R27, PT ;  /* 0x0000001b0000720c */ /* 0x040fe20003f44070 */
[----:B------:R-:W-:Y:S02]  /*1260*/  IMAD R31, R0, R33, R12 ;  /* 0x00000021001f7224 */ /* 0x000fe400078e020c */
[----:B------:R-:W-:-:S02]  /*1270*/  @!P6 IMAD.IADD R29, R29, 0x1, -R0 ;  /* 0x000000011d1de824 */ /* 0x000fc400078e0a00 */
[----:B------:R-:W-:Y:S01]  /*1280*/  IMAD.HI.U32 R4, R7, R14, RZ ;  /* 0x0000000e07047227 */ /* 0x000fe200078e00ff */
[----:B------:R-:W-:-:S03]  /*1290*/  ISETP.GT.U32.AND P6, PT, R0, R31, PT ;  /* 0x0000001f0000720c */ /* 0x000fc60003fc4070 */
[----:B------:R-:W-:Y:S02]  /*12a0*/  IMAD.MOV R33, RZ, RZ, -R4 ;  /* 0x000000ffff217224 */ /* 0x000fe400078e0a04 */
[----:B------:R-:W-:-:S04]  /*12b0*/  IMAD.HI.U32 R10, R7, R35, RZ ;  /* 0x00000023070a7227 */ /* 0x000fc800078e00ff */
[----:B------:R-:W-:Y:S01]  /*12c0*/  @!P2 IMAD.IADD R27, R27, 0x1, -R0 ;  /* 0x000000011b1ba824 */ /* 0x000fe200078e0a00 */
[C---:B------:R-:W-:Y:S01]  /*12d0*/  ISETP.GT.U32.AND P2, PT, R0.reuse, R5, PT ;  /* 0x000000050000720c */ /* 0x040fe20003f44070 */
[----:B------:R-:W-:Y:S01]  /*12e0*/  IMAD R33, R0, R33, R14 ;  /* 0x0000002100217224 */ /* 0x000fe200078e020e */
[----:B------:R-:W-:Y:S01]  /*12f0*/  IADD3 R14, R24, 0x1a, RZ ;  /* 0x0000001a180e7810 */ /* 0x000fe20007ffe0ff */
[----:B------:R-:W-:Y:S02]  /*1300*/  @!P6 IMAD.IADD R31, R31, 0x1, -R0 ;  /* 0x000000011f1fe824 */ /* 0x000fe400078e0a00 */
[----:B------:R-:W-:Y:S01]  /*1310*/  IMAD.HI.U32 R12, R7, R37, RZ ;  /* 0x00000025070c7227 */ /* 0x000fe200078e00ff */
[----:B------:R-:W-:Y:S02]  /*1320*/  IABS R39, R14 ;  /* 0x0000000e00277213 */ /* 0x000fe40000000000 */
[----:B------:R-:W-:Y:S01]  /*1330*/  ISETP.GT.U32.AND P6, PT, R0, R31, PT ;  /* 0x0000001f0000720c */ /* 0x000fe20003fc4070 */
[----:B------:R-:W-:-:S02]  /*1340*/  IMAD.MOV R10, RZ, RZ, -R10 ;  /* 0x000000ffff0a7224 */ /* 0x000fc400078e0a0a */
[----:B------:R-:W-:-:S04]  /*1350*/  IMAD.HI.U32 R4, R7, R39, RZ ;  /* 0x0000002707047227 */ /* 0x000fc800078e00ff */
[----:B------:R-:W-:Y:S02]  /*1360*/  IMAD.MOV R12, RZ, RZ, -R12 ;  /* 0x000000ffff0c7224 */ /* 0x000fe400078e0a0c */
[C---:B------:R-:W-:Y:S02]  /*1370*/  IMAD R35, R0.reuse, R10, R35 ;  /* 0x0000000a00237224 */ /* 0x040fe400078e0223 */
[----:B------:R-:W-:Y:S01]  /*1380*/  @!P2 IMAD.IADD R5, R5, 0x1, -R0 ;  /* 0x000000010505a824 */ /* 0x000fe200078e0a00 */
[C---:B------:R-:W-:Y:S01]  /*1390*/  ISETP.GT.U32.AND P2, PT, R0.reuse, R29, PT ;  /* 0x0000001d0000720c */ /* 0x040fe20003f44070 */
[----:B------:R-:W-:Y:S02]  /*13a0*/  IMAD.MOV R10, RZ, RZ, -R4 ;  /* 0x000000ffff0a7224 */ /* 0x000fe400078e0a04 */
[----:B------:R-:W-:Y:S01]  /*13b0*/  IMAD R37, R0, R12, R37 ;  /* 0x0000000c00257224 */ /* 0x000fe200078e0225 */
[----:B------:R-:W-:Y:S01]  /*13c0*/  IADD3 R12, R24, 0x18, RZ ;  /* 0x00000018180c7810 */ /* 0x000fe20007ffe0ff */
[----:B------:R-:W-:Y:S01]  /*13d0*/  @!P3 IMAD.MOV R25, RZ, RZ, -R25 ;  /* 0x000000ffff19b224 */ /* 0x000fe200078e0a19 */
[C---:B------:R-:W-:Y:S01]  /*13e0*/  ISETP.GT.U32.AND P3, PT, R0.reuse, R5, PT ;  /* 0x000000050000720c */ /* 0x040fe20003f64070 */
[----:B------:R-:W-:Y:S01]  /*13f0*/  IMAD R39, R0, R10, R39 ;  /* 0x0000000a00277224 */ /* 0x000fe200078e0227 */
[----:B------:R-:W-:Y:S01]  /*1400*/  IABS R41, R12 ;  /* 0x0000000c00297213 */ /* 0x000fe20000000000 */
[----:B------:R-:W-:-:S02]  /*1410*/  @!P6 IMAD.IADD R31, R31, 0x1, -R0 ;  /* 0x000000011f1fe824 */ /* 0x000fc400078e0a00 */
[----:B------:R-:W-:Y:S01]  /*1420*/  @!P1 IMAD.MOV R27, RZ, RZ, -R27 ;  /* 0x000000ffff1b9224 */ /* 0x000fe200078e0a1b */
[C---:B------:R-:W-:Y:S01]  /*1430*/  ISETP.GT.U32.AND P6, PT, R0.reuse, R39, PT ;  /* 0x000000270000720c */ /* 0x040fe20003fc4070 */
[----:B------:R-:W-:Y:S01]  /*1440*/  IMAD.HI.U32 R4, R7, R41, RZ ;  /* 0x0000002907047227 */ /* 0x000fe200078e00ff */
[----:B------:R-:W-:-:S03]  /*1450*/  ISETP.GT.U32.AND P1, PT, R0, R33, PT ;  /* 0x000000210000720c */ /* 0x000fc60003f24070 */
[----:B------:R-:W-:Y:S02]  /*1460*/  IMAD.MOV R10, RZ, RZ, -R4 ;  /* 0x000000ffff0a7224 */ /* 0x000fe400078e0a04 */
[--C-:B------:R-:W-:Y:S01]  /*1470*/  @!P3 IMAD.IADD R5, R5, 0x1, -R0.reuse ;  /* 0x000000010505b824 */ /* 0x100fe200078e0a00 */
[C---:B------:R-:W-:Y:S01]  /*1480*/  ISETP.GT.U32.AND P3, PT, R0.reuse, R37, PT ;  /* 0x000000250000720c */ /* 0x040fe20003f64070 */
[----:B------:R-:W-:Y:S02]  /*1490*/  IMAD R41, R0, R10, R41 ;  /* 0x0000000a00297224 */ /* 0x000fe400078e0229 */
[----:B------:R-:W-:Y:S02]  /*14a0*/  IMAD.MOV.U32 R10, RZ, RZ, R5 ;  /* 0x000000ffff0a7224 */ /* 0x000fe400078e0005 */
[--C-:B------:R-:W-:Y:S01]  /*14b0*/  @!P6 IMAD.IADD R39, R39, 0x1, -R0.reuse ;  /* 0x000000012727e824 */ /* 0x100fe200078e0a00 */
[----:B------:R-:W0:Y:S01]  /*14c0*/  I2F.RP R5, R67 ;  /* 0x0000004300057306 */ /* 0x000e220000209400 */
[----:B------:R-:W-:Y:S01]  /*14d0*/  @!P1 IMAD.IADD R33, R33, 0x1, -R0 ;  /* 0x0000000121219824 */ /* 0x000fe200078e0a00 */
[----:B------:R-:W-:Y:S01]  /*14e0*/  ISETP.GE.AND P1, PT, R16, RZ, PT ;  /* 0x000000ff1000720c */ /* 0x000fe20003f26270 */
[----:B------:R-:W-:Y:S01]  /*14f0*/  @!P5 IMAD.MOV R10, RZ, RZ, -R10 ;  /* 0x000000ffff0ad224 */ /* 0x000fe200078e0a0a */
[C---:B------:R-:W-:Y:S01]  /*1500*/  ISETP.GT.U32.AND P5, PT, R0.reuse, R39, PT ;  /* 0x000000270000720c */ /* 0x040fe20003fa4070 */
[----:B------:R-:W-:Y:S01]  /*1510*/  @!P2 IMAD.IADD R29, R29, 0x1, -R0 ;  /* 0x000000011d1da824 */ /* 0x000fe200078e0a00 */
[----:B------:R-:W-:Y:S01]  /*1520*/  ISETP.GT.U32.AND P2, PT, R0, R35, PT ;  /* 0x000000230000720c */ /* 0x000fe20003f44070 */
[----:B------:R-:W-:Y:S01]  /*1530*/  IMAD.HI.U32 R4, R7, R43, RZ ;  /* 0x0000002b07047227 */ /* 0x000fe200078e00ff */
[----:B------:R-:W-:-:S03]  /*1540*/  IADD3 R16, R24, 0x14, RZ ;  /* 0x0000001418107810 */ /* 0x000fc60007ffe0ff */
[----:B------:R-:W-:Y:S01]  /*1550*/  IMAD.MOV R4, RZ, RZ, -R4 ;  /* 0x000000ffff047224 */ /* 0x000fe200078e0a04 */
[----:B------:R-:W-:Y:S01]  /*1560*/  IABS R45, R16 ;  /* 0x00000010002d7213 */ /* 0x000fe20000000000 */
[--C-:B------:R-:W-:Y:S01]  /*1570*/  @!P3 IMAD.IADD R37, R37, 0x1, -R0.reuse ;  /* 0x000000012525b824 */ /* 0x100fe200078e0a00 */
[C---:B------:R-:W-:Y:S01]  /*1580*/  ISETP.GT.U32.AND P3, PT, R0.reuse, R33, PT ;  /* 0x000000210000720c */ /* 0x040fe20003f64070 */
[----:B------:R-:W-:Y:S01]  /*1590*/  @!P1 IMAD.MOV R31, RZ, RZ, -R31 ;  /* 0x000000ffff1f9224 */ /* 0x000fe200078e0a1f */
[----:B------:R-:W-:Y:S01]  /*15a0*/  ISETP.GT.U32.AND P1, PT, R0, R41, PT ;  /* 0x000000290000720c */ /* 0x000fe20003f24070 */
[----:B------:R-:W-:Y:S01]  /*15b0*/  @!P5 IMAD.IADD R39, R39, 0x1, -R0 ;  /* 0x000000012727d824 */ /* 0x000fe200078e0a00 */
[----:B------:R-:W-:Y:S01]  /*15c0*/  ISETP.GE.AND P5, PT, R14, RZ, PT ;  /* 0x000000ff0e00720c */ /* 0x000fe20003fa6270 */
[C---:B------:R-:W-:Y:S01]  /*15d0*/  IMAD R43, R0.reuse, R4, R43 ;  /* 0x00000004002b7224 */ /* 0x040fe200078e022b */
[----:B------:R-:W-:Y:S01]  /*15e0*/  ISETP.GT.U32.AND P6, PT, R0, R37, PT ;  /* 0x000000250000720c */ /* 0x000fe20003fc4070 */
[----:B------:R-:W-:Y:S01]  /*15f0*/  IMAD.HI.U32 R4, R7, R45, RZ ;  /* 0x0000002d07047227 */ /* 0x000fe200078e00ff */
[----:B------:R-:W-:-:S03]  /*1600*/  IADD3 R14, R24, 0xc, RZ ;  /* 0x0000000c180e7810 */ /* 0x000fc60007ffe0ff */
[----:B------:R-:W-:Y:S01]  /*1610*/  @!P2 IMAD.IADD R35, R35, 0x1, -R0 ;  /* 0x000000012323a824 */ /* 0x000fe200078e0a00 */
[----:B------:R-:W-:Y:S01]  /*1620*/  ISETP.GE.AND P2, PT, R18, RZ, PT ;  /* 0x000000ff1200720c */ /* 0x000fe20003f46270 */
[----:B------:R-:W-:Y:S01]  /*1630*/  IMAD.MOV R4, RZ, RZ, -R4 ;  /* 0x000000ffff047224 */ /* 0x000fe200078e0a04 */
[----:B------:R-:W-:Y:S01]  /*1640*/  IABS R53, R14 ;  /* 0x0000000e00357213 */ /* 0x000fe20000000000 */
[----:B------:R-:W-:Y:S01]  /*1650*/  @!P4 IMAD.MOV R29, RZ, RZ, -R29 ;  /* 0x000000ffff1dc224 */ /* 0x000fe200078e0a1d */
[C---:B------:R-:W-:Y:S01]  /*1660*/  ISETP.GT.U32.AND P4, PT, R0.reuse, R35, PT ;  /* 0x000000230000720c */ /* 0x040fe20003f84070 */
[----:B------:R-:W-:Y:S01]  /*1670*/  IMAD R45, R0, R4, R45 ;  /* 0x00000004002d7224 */ /* 0x000fe200078e022d */
[----:B------:R-:W-:Y:S01]  /*1680*/  IADD3 R4, R24, 0x12, RZ ;  /* 0x0000001218047810 */ /* 0x000fe20007ffe0ff */
[--C-:B------:R-:W-:Y:S01]  /*1690*/  @!P3 IMAD.IADD R33, R33, 0x1, -R0.reuse ;  /* 0x000000012121b824 */ /* 0x100fe200078e0a00 */
[----:B------:R-:W-:Y:S01]  /*16a0*/  ISETP.GE.AND P3, PT, R20, RZ, PT ;  /* 0x000000ff1400720c */ /* 0x000fe20003f66270 */
[--C-:B------:R-:W-:Y:S01]  /*16b0*/  @!P1 IMAD.IADD R41, R41, 0x1, -R0.reuse ;  /* 0x0000000129299824 */ /* 0x100fe200078e0a00 */
[----:B------:R-:W-:Y:S01]  /*16c0*/  ISETP.GE.AND P1, PT, R12, RZ, PT ;  /* 0x000000ff0c00720c */ /* 0x000fe20003f26270 */
[----:B------:R-:W-:Y:S01]  /*16d0*/  @!P5 IMAD.MOV R39, RZ, RZ, -R39 ;  /* 0x000000ffff27d224 */ /* 0x000fe200078e0a27 */
[----:B------:R-:W-:Y:S01]  /*16e0*/  ISETP.GT.U32.AND P5, PT, R0, R45, PT ;  /* 0x0000002d0000720c */ /* 0x000fe20003fa4070 */
[--C-:B------:R-:W-:Y:S01]  /*16f0*/  @!P6 IMAD.IADD R37, R37, 0x1, -R0.reuse ;  /* 0x000000012525e824 */ /* 0x100fe200078e0a00 */
[----:B------:R-:W-:Y:S01]  /*1700*/  ISETP.GE.AND P6, PT, R22, RZ, PT ;  /* 0x000000ff1600720c */ /* 0x000fe20003fc6270 */
[----:B------:R-:W-:Y:S01]  /*1710*/  @!P2 IMAD.MOV R33, RZ, RZ, -R33 ;  /* 0x000000ffff21a224 */ /* 0x000fe200078e0a21 */
[C---:B------:R-:W-:Y:S01]  /*1720*/  ISETP.GT.U32.AND P2, PT, R0.reuse, R41, PT ;  /* 0x000000290000720c */ /* 0x040fe20003f44070 */
[--C-:B------:R-:W-:Y:S01]  /*1730*/  @!P4 IMAD.IADD R35, R35, 0x1, -R0.reuse ;  /* 0x000000012323c824 */ /* 0x100fe200078e0a00 */
[----:B------:R-:W-:Y:S01]  /*1740*/  ISETP.GT.U32.AND P4, PT, R0, R43, PT ;  /* 0x0000002b0000720c */ /* 0x000fe20003f84070 */
[----:B------:R-:W-:Y:S01]  /*1750*/  IMAD R131, R148, c[0x0][0x18c], RZ ;  /* 0x0000630094837a24 */ /* 0x000fe200078e02ff */
[----:B------:R-:W-:Y:S01]  /*1760*/  IADD3 R12, R24, 0x10, RZ ;  /* 0x00000010180c7810 */ /* 0x000fe20007ffe0ff */
[----:B------:R-:W-:Y:S01]  /*1770*/  @!P3 IMAD.MOV R35, RZ, RZ, -R35 ;  /* 0x000000ffff23b224 */ /* 0x000fe200078e0a23 */
[----:B------:R-:W-:Y:S01]  /*1780*/  IABS R47, R4 ;  /* 0x00000004002f7213 */ /* 0x000fe20000000000 */
[----:B------:R-:W-:Y:S01]  /*1790*/  IMAD R129, R122, c[0x0][0x188], RZ ;  /* 0x000062007a817a24 */ /* 0x000fe200078e02ff */
[----:B------:R-:W-:Y:S01]  /*17a0*/  IABS R49, R12 ;  /* 0x0000000c00317213 */ /* 0x000fe20000000000 */
[--C-:B------:R-:W-:Y:S01]  /*17b0*/  @!P5 IMAD.IADD R45, R45, 0x1, -R0.reuse ;  /* 0x000000012d2dd824 */ /* 0x100fe200078e0a00 */
[----:B------:R-:W-:Y:S01]  /*17c0*/  IABS R22, R30 ;  /* 0x0000001e00167213 */ /* 0x000fe20000000000 */
[----:B------:R-:W-:Y:S01]  /*17d0*/  @!P6 IMAD.MOV R37, RZ, RZ, -R37 ;  /* 0x000000ffff25e224 */ /* 0x000fe200078e0a25 */
[----:B------:R-:W-:Y:S01]  /*17e0*/  ISETP.GE.AND P6, PT, R16, RZ, PT ;  /* 0x000000ff1000720c */ /* 0x000fe20003fc6270 */
[----:B------:R-:W-:Y:S01]  /*17f0*/  @!P2 IMAD.IADD R41, R41, 0x1, -R0 ;  /* 0x000000012929a824 */ /* 0x000fe200078e0a00 */
[----:B------:R-:W-:Y:S01]  /*1800*/  ISETP.GE.AND P2, PT, R4, RZ, PT ;  /* 0x000000ff0400720c */ /* 0x000fe20003f46270 */
[----:B0-----:R0:W1:Y:S01]  /*1810*/  MUFU.RCP R16, R5 ;  /* 0x0000000500107308 */ /* 0x0010620000001000 */
[----:B------:R-:W-:Y:S01]  /*1820*/  ISETP.GT.U32.AND P5, PT, R0, R45, PT ;  /* 0x0000002d0000720c */ /* 0x000fe20003fa4070 */
[----:B------:R-:W-:-:S04]  /*1830*/  IMAD.HI.U32 R4, R7, R47, RZ ;  /* 0x0000002f07047227 */ /* 0x000fc800078e00ff */
[----:B------:R-:W-:Y:S01]  /*1840*/  @!P4 IMAD.IADD R43, R43, 0x1, -R0 ;  /* 0x000000012b2bc824 */ /* 0x000fe200078e0a00 */
[----:B------:R-:W-:Y:S01]  /*1850*/  ISETP.GE.AND P4, PT, R26, RZ, PT ;  /* 0x000000ff1a00720c */ /* 0x000fe20003f86270 */
[----:B------:R-:W-:Y:S01]  /*1860*/  IMAD.MOV R18, RZ, RZ, -R4 ;  /* 0x000000ffff127224 */ /* 0x000fe200078e0a04 */
[----:B------:R-:W-:Y:S01]  /*1870*/  IADD3 R26, R24, 0xa, RZ ;  /* 0x0000000a181a7810 */ /* 0x000fe20007ffe0ff */
[----:B0-----:R-:W-:Y:S01]  /*1880*/  IMAD.HI.U32 R5, R7, R49, RZ ;  /* 0x0000003107057227 */ /* 0x001fe200078e00ff */
[----:B------:R-:W-:-:S03]  /*1890*/  ISETP.GT.U32.AND P3, PT, R0, R43, PT ;  /* 0x0000002b0000720c */ /* 0x000fc60003f64070 */
[----:B------:R-:W-:Y:S02]  /*18a0*/  IMAD.MOV R20, RZ, RZ, -R5 ;  /* 0x000000ffff147224 */ /* 0x000fe400078e0a05 */
[----:B------:R-:W-:Y:S01]  /*18b0*/  IMAD R47, R0, R18, R47 ;  /* 0x00000012002f7224 */ /* 0x000fe200078e022f */
[----:B-1----:R-:W-:Y:S01]  /*18c0*/  IADD3 R5, R16, 0xffffffe, RZ ;  /* 0x0ffffffe10057810 */ /* 0x002fe20007ffe0ff */
[C---:B------:R-:W-:Y:S01]  /*18d0*/  IMAD R49, R0.reuse, R20, R49 ;  /* 0x0000001400317224 */ /* 0x040fe200078e0231 */
[----:B------:R-:W-:Y:S01]  /*18e0*/  IABS R18, R26 ;  /* 0x0000001a00127213 */ /* 0x000fe20000000000 */
[--C-:B------:R-:W-:Y:S01]  /*18f0*/  @!P5 IMAD.IADD R45, R45, 0x1, -R0.reuse ;  /* 0x000000012d2dd824 */ /* 0x100fe200078e0a00 */
[C---:B------:R-:W-:Y:S01]  /*1900*/  ISETP.GT.U32.AND P5, PT, R0.reuse, R47, PT ;  /* 0x0000002f0000720c */ /* 0x040fe20003fa4070 */
[----:B------:R-:W-:Y:S01]  /*1910*/  @!P1 IMAD.MOV R41, RZ, RZ, -R41 ;  /* 0x000000ffff299224 */ /* 0x000fe200078e0a29 */
[----:B------:R-:W-:Y:S01]  /*1920*/  ISETP.GT.U32.AND P1, PT, R0, R49, PT ;  /* 0x000000310000720c */ /* 0x000fe20003f24070 */
[----:B------:R-:W-:Y:S01]  /*1930*/  @!P3 IMAD.IADD R43, R43, 0x1, -R0 ;  /* 0x000000012b2bb824 */ /* 0x000fe200078e0a00 */
[----:B------:R-:W-:Y:S01]  /*1940*/  ISETP.GE.AND P3, PT, R12, RZ, PT ;  /* 0x000000ff0c00720c */ /* 0x000fe20003f66270 */
[----:B------:R-:W-:Y:S01]  /*1950*/  IMAD.HI.U32 R16, R7, R53, RZ ;  /* 0x0000003507107227 */ /* 0x000fe200078e00ff */
[----:B------:R-:W-:Y:S01]  /*1960*/  IADD3 R12, R24, 0xe, RZ ;  /* 0x0000000e180c7810 */ /* 0x000fe20007ffe0ff */
[----:B------:R-:W0:Y:S01]  /*1970*/  F2I.FTZ.U32.TRUNC.NTZ R5, R5 ;  /* 0x0000000500057305 */ /* 0x000e22000021f000 */
[----:B------:R-:W-:Y:S01]  /*1980*/  IABS R20, R28 ;  /* 0x0000001c00147213 */ /* 0x000fe20000000000 */
[----:B------:R-:W-:Y:S01]  /*1990*/  IMAD.MOV R16, RZ, RZ, -R16 ;  /* 0x000000ffff107224 */ /* 0x000fe200078e0a10 */
[----:B------:R-:W-:Y:S01]  /*19a0*/  IABS R51, R12 ;  /* 0x0000000c00337213 */ /* 0x000fe20000000000 */
[----:B------:R-:W-:Y:S01]  /*19b0*/  @!P4 IMAD.MOV R43, RZ, RZ, -R43 ;  /* 0x000000ffff2bc224 */ /* 0x000fe200078e0a2b */
[----:B------:R-:W-:Y:S01]  /*19c0*/  ISETP.GE.AND P4, PT, R12, RZ, PT ;  /* 0x000000ff0c00720c */ /* 0x000fe20003f86270 */
[----:B------:R-:W-:-:S02]  /*19d0*/  @!P5 IMAD.IADD R47, R47, 0x1, -R0 ;  /* 0x000000012f2fd824 */ /* 0x000fc400078e0a00 */
[----:B------:R-:W-:Y:S02]  /*19e0*/  @!P1 IMAD.IADD R49, R49, 0x1, -R0 ;  /* 0x0000000131319824 */ /* 0x000fe400078e0a00 */
[----:B------:R-:W-:Y:S01]  /*19f0*/  IMAD.HI.U32 R4, R7, R51, RZ ;  /* 0x0000003307047227 */ /* 0x000fe200078e00ff */
[C---:B------:R-:W-:Y:S02]  /*1a00*/  ISETP.GT.U32.AND P5, PT, R0.reuse, R47, PT ;  /* 0x0000002f0000720c */ /* 0x040fe40003fa4070 */
[C---:B------:R-:W-:Y:S01]  /*1a10*/  ISETP.GT.U32.AND P1, PT, R0.reuse, R49, PT ;  /* 0x000000310000720c */ /* 0x040fe20003f24070 */
[----:B------:R-:W-:Y:S02]  /*1a20*/  IMAD.MOV R4, RZ, RZ, -R4 ;  /* 0x000000ffff047224 */ /* 0x000fe400078e0a04 */
[C---:B------:R-:W-:Y:S02]  /*1a30*/  IMAD R53, R0.reuse, R16, R53 ;  /* 0x0000001000357224 */ /* 0x040fe400078e0235 */
[----:B------:R-:W-:-:S02]  /*1a40*/  IMAD R51, R0, R4, R51 ;  /* 0x0000000400337224 */ /* 0x000fc400078e0233 */
[----:B0-----:R-:W-:Y:S02]  /*1a50*/  IMAD.MOV R12, RZ, RZ, -R5 ;  /* 0x000000ffff0c7224 */ /* 0x001fe400078e0a05 */
[----:B------:R-:W-:Y:S01]  /*1a60*/  @!P6 IMAD.MOV R45, RZ, RZ, -R45 ;  /* 0x000000ffff2de224 */ /* 0x000fe200078e0a2d */
[----:B------:R-:W-:Y:S01]  /*1a70*/  ISETP.GE.AND P6, PT, R14, RZ, PT ;  /* 0x000000ff0e00720c */ /* 0x000fe20003fc6270 */
[--C-:B------:R-:W-:Y:S01]  /*1a80*/  @!P5 IMAD.IADD R47, R47, 0x1, -R0.reuse ;  /* 0x000000012f2fd824 */ /* 0x100fe200078e0a00 */
[C---:B------:R-:W-:Y:S01]  /*1a90*/  ISETP.GT.U32.AND P5, PT, R0.reuse, R51, PT ;  /* 0x000000330000720c */ /* 0x040fe20003fa4070 */
[----:B------:R-:W-:Y:S01]  /*1aa0*/  @!P1 IMAD.IADD R49, R49, 0x1, -R0 ;  /* 0x0000000131319824 */ /* 0x000fe200078e0a00 */
[----:B------:R-:W-:Y:S01]  /*1ab0*/  ISETP.GT.U32.AND P1, PT, R0, R53, PT ;  /* 0x000000350000720c */ /* 0x000fe20003f24070 */
[----:B------:R-:W-:Y:S02]  /*1ac0*/  IMAD R61, R12, R67, RZ ;  /* 0x000000430c3d7224 */ /* 0x000fe400078e02ff */
[----:B------:R-:W-:-:S04]  /*1ad0*/  IMAD.HI.U32 R12, R7, R18, RZ ;  /* 0x00000012070c7227 */ /* 0x000fc800078e00ff */
[----:B------:R-:W-:-:S04]  /*1ae0*/  IMAD.HI.U32 R14, R7, R20, RZ ;  /* 0x00000014070e7227 */ /* 0x000fc800078e00ff */
[--C-:B------:R-:W-:Y:S02]  /*1af0*/  @!P5 IMAD.IADD R51, R51, 0x1, -R0.reuse ;  /* 0x000000013333d824 */ /* 0x100fe400078e0a00 */
[----:B------:R-:W-:Y:S02]  /*1b00*/  @!P1 IMAD.IADD R53, R53, 0x1, -R0 ;  /* 0x0000000135359824 */ /* 0x000fe400078e0a00 */
[----:B------:R-:W-:Y:S01]  /*1b10*/  IMAD.HI.U32 R16, R7, R22, RZ ;  /* 0x0000001607107227 */ /* 0x000fe200078e00ff */
[C---:B------:R-:W-:Y:S02]  /*1b20*/  ISETP.GT.U32.AND P5, PT, R0.reuse, R51, PT ;  /* 0x000000330000720c */ /* 0x040fe40003fa4070 */
[----:B------:R-:W-:Y:S01]  /*1b30*/  ISETP.GT.U32.AND P1, PT, R0, R53, PT ;  /* 0x000000350000720c */ /* 0x000fe20003f24070 */
[----:B------:R-:W-:Y:S02]  /*1b40*/  IMAD.MOV.U32 R4, RZ, RZ, RZ ;  /* 0x000000ffff047224 */ /* 0x000fe400078e00ff */
[----:B------:R-:W-:-:S02]  /*1b50*/  IMAD.MOV R55, RZ, RZ, -R12 ;  /* 0x000000ffff377224 */ /* 0x000fc400078e0a0c */
[----:B------:R-:W-:Y:S02]  /*1b60*/  IMAD.MOV R57, RZ, RZ, -R14 ;  /* 0x000000ffff397224 */ /* 0x000fe400078e0a0e */
[----:B------:R-:W-:Y:S01]  /*1b70*/  IMAD.MOV R59, RZ, RZ, -R16 ;  /* 0x000000ffff3b7224 */ /* 0x000fe200078e0a10 */
[----:B------:R-:W-:Y:S01]  /*1b80*/  IABS R16, R32 ;  /* 0x0000002000107213 */ /* 0x000fe20000000000 */
[----:B------:R-:W-:Y:S01]  /*1b90*/  IMAD.HI.U32 R14, R5, R61, R4 ;  /* 0x0000003d050e7227 */ /* 0x000fe200078e0004 */
[----:B------:R-:W-:-:S03]  /*1ba0*/  IABS R4, R118 ;  /* 0x0000007600047213 */ /* 0x000fc60000000000 */
[C---:B------:R-:W-:Y:S01]  /*1bb0*/  IMAD R5, R0.reuse, R55, R18 ;  /* 0x0000003700057224 */ /* 0x040fe200078e0212 */
[----:B------:R-:W-:Y:S01]  /*1bc0*/  IABS R18, R34 ;  /* 0x0000002200127213 */ /* 0x000fe20000000000 */
[C---:B------:R-:W-:Y:S01]  /*1bd0*/  IMAD R55, R0.reuse, R57, R20 ;  /* 0x0000003900377224 */ /* 0x040fe200078e0214 */
[----:B------:R-:W-:Y:S01]  /*1be0*/  IABS R20, R24 ;  /* 0x0000001800147213 */ /* 0x000fe20000000000 */
[C---:B------:R-:W-:Y:S02]  /*1bf0*/  IMAD R57, R0.reuse, R59, R22 ;  /* 0x0000003b00397224 */ /* 0x040fe400078e0216 */
[----:B------:R-:W-:Y:S01]  /*1c00*/  @!P2 IMAD.MOV R47, RZ, RZ, -R47 ;  /* 0x000000ffff2fa224 */ /* 0x000fe200078e0a2f */
[C---:B------:R-:W-:Y:S01]  /*1c10*/  ISETP.GT.U32.AND P2, PT, R0.reuse, R5, PT ;  /* 0x000000050000720c */ /* 0x040fe20003f44070 */
[--C-:B------:R-:W-:Y:S01]  /*1c20*/  @!P5 IMAD.IADD R51, R51, 0x1, -R0.reuse ;  /* 0x000000013333d824 */ /* 0x100fe200078e0a00 */
[C---:B------:R-:W-:Y:S01]  /*1c30*/  ISETP.GT.U32.AND P5, PT, R0.reuse, R55, PT ;  /* 0x000000370000720c */ /* 0x040fe20003fa4070 */
[----:B------:R-:W-:Y:S01]  /*1c40*/  @!P1 IMAD.IADD R53, R53, 0x1, -R0 ;  /* 0x0000000135359824 */ /* 0x000fe200078e0a00 */
[----:B------:R-:W-:Y:S01]  /*1c50*/  ISETP.GT.U32.AND P1, PT, R0, R57, PT ;  /* 0x000000390000720c */ /* 0x000fe20003f24070 */
[----:B------:R-:W-:-:S02]  /*1c60*/  IMAD.MOV.U32 R22, RZ, RZ, R4 ;  /* 0x000000ffff167224 */ /* 0x000fc400078e0004 */
[----:B------:R-:W-:-:S04]  /*1c70*/  IMAD.HI.U32 R4, R7, R16, RZ ;  /* 0x0000001007047227 */ /* 0x000fc800078e00ff */
[----:B------:R-:W-:Y:S02]  /*1c80*/  @!P4 IMAD.MOV R51, RZ, RZ, -R51 ;  /* 0x000000ffff33c224 */ /* 0x000fe400078e0a33 */
[--C-:B------:R-:W-:Y:S01]  /*1c90*/  @!P2 IMAD.IADD R5, R5, 0x1, -R0.reuse ;  /* 0x000000010505a824 */ /* 0x100fe200078e0a00 */
[----:B------:R-:W-:Y:S01]  /*1ca0*/  ISETP.GE.AND P2, PT, R26, RZ, PT ;  /* 0x000000ff1a00720c */ /* 0x000fe20003f46270 */
[--C-:B------:R-:W-:Y:S02]  /*1cb0*/  @!P5 IMAD.IADD R55, R55, 0x1, -R0.reuse ;  /* 0x000000013737d824 */ /* 0x100fe400078e0a00 */
[----:B------:R-:W-:Y:S01]  /*1cc0*/  @!P1 IMAD.IADD R57, R57, 0x1, -R0 ;  /* 0x0000000139399824 */ /* 0x000fe200078e0a00 */
[C---:B------:R-:W-:Y:S01]  /*1cd0*/  ISETP.GT.U32.AND P5, PT, R0.reuse, R5, PT ;  /* 0x000000050000720c */ /* 0x040fe20003fa4070 */
[C---:B------:R-:W-:Y:S01]  /*1ce0*/  IMAD.HI.U32 R12, R7.reuse, R18, RZ ;  /* 0x00000012070c7227 */ /* 0x040fe200078e00ff */
[C---:B------:R-:W-:Y:S02]  /*1cf0*/  ISETP.GT.U32.AND P4, PT, R0.reuse, R55, PT ;  /* 0x000000370000720c */ /* 0x040fe40003f84070 */
[----:B------:R-:W-:Y:S01]  /*1d00*/  ISETP.GT.U32.AND P1, PT, R0, R57, PT ;  /* 0x000000390000720c */ /* 0x000fe20003f24070 */
[----:B------:R-:W-:-:S04]  /*1d10*/  IMAD.HI.U32 R7, R7, R20, RZ ;  /* 0x0000001407077227 */ /* 0x000fc800078e00ff */
[----:B------:R-:W-:Y:S01]  /*1d20*/  IMAD.MOV R59, RZ, RZ, -R4 ;  /* 0x000000ffff3b7224 */ /* 0x000fe200078e0a04 */
[----:B------:R-:W-:Y:S01]  /*1d30*/  LOP3.LUT R4, R120, 0x7, RZ, 0xc0, !PT ;  /* 0x0000000778047812 */ /* 0x000fe200078ec0ff */
[----:B------:R-:W-:Y:S02]  /*1d40*/  IMAD.MOV R61, RZ, RZ, -R12 ;  /* 0x000000ffff3d7224 */ /* 0x000fe400078e0a0c */
[----:B------:R-:W-:Y:S02]  /*1d50*/  IMAD.MOV R63, RZ, RZ, -R7 ;  /* 0x000000ffff3f7224 */ /* 0x000fe400078e0a07 */
[C---:B------:R-:W-:Y:S02]  /*1d60*/  IMAD R7, R0.reuse, R59, R16 ;  /* 0x0000003b00077224 */ /* 0x040fe400078e0210 */
[C---:B------:R-:W-:Y:S02]  /*1d70*/  IMAD R59, R0.reuse, R61, R18 ;  /* 0x0000003d003b7224 */ /* 0x040fe400078e0212 */
[----:B------:R-:W-:Y:S01]  /*1d80*/  IMAD R61, R0, R63, R20 ;  /* 0x0000003f003d7224 */ /* 0x000fe200078e0214 */
[----:B------:R-:W-:Y:S01]  /*1d90*/  LOP3.LUT R63, R114, 0x30, RZ, 0xc0, !PT ;  /* 0x00000030723f7812 */ /* 0x000fe200078ec0ff */
[----:B------:R-:W-:-:S02]  /*1da0*/  @!P5 IMAD.IADD R5, R5, 0x1, -R0 ;  /* 0x000000010505d824 */ /* 0x000fc400078e0a00 */
[--C-:B------:R-:W-:Y:S01]  /*1db0*/  @!P4 IMAD.IADD R55, R55, 0x1, -R0.reuse ;  /* 0x000000013737c824 */ /* 0x100fe200078e0a00 */
[C---:B------:R-:W-:Y:S01]  /*1dc0*/  ISETP.GT.U32.AND P5, PT, R0.reuse, R61, PT ;  /* 0x0000003d0000720c */ /* 0x040fe20003fa4070 */
[----:B------:R-:W-:Y:S01]  /*1dd0*/  @!P1 IMAD.IADD R57, R57, 0x1, -R0 ;  /* 0x0000000139399824 */ /* 0x000fe200078e0a00 */
[----:B------:R-:W-:Y:S01]  /*1de0*/  ISETP.GT.U32.AND P4, PT, R0, R7, PT ;  /* 0x000000070000720c */ /* 0x000fe20003f84070 */
[----:B------:R-:W-:Y:S01]  /*1df0*/  IMAD.HI.U32 R14, R14, R22, RZ ;  /* 0x000000160e0e7227 */ /* 0x000fe200078e00ff */
[----:B------:R-:W-:-:S03]  /*1e00*/  ISETP.GT.U32.AND P1, PT, R0, R59, PT ;  /* 0x0000003b0000720c */ /* 0x000fc60003f24070 */
[----:B------:R-:W-:Y:S02]  /*1e10*/  IMAD.MOV R14, RZ, RZ, -R14 ;  /* 0x000000ffff0e7224 */ /* 0x000fe400078e0a0e */
[----:B------:R-:W-:Y:S02]  /*1e20*/  IMAD.SHL.U32 R12, R120, 0x40, RZ ;  /* 0x00000040780c7824 */ /* 0x000fe400078e00ff */
[----:B------:R-:W-:Y:S02]  /*1e30*/  IMAD R16, R67, R14, R22 ;  /* 0x0000000e43107224 */ /* 0x000fe400078e0216 */
[--C-:B------:R-:W-:Y:S01]  /*1e40*/  @!P5 IMAD.IADD R61, R61, 0x1, -R0.reuse ;  /* 0x000000013d3dd824 */ /* 0x100fe200078e0a00 */
[----:B------:R-:W-:Y:S01]  /*1e50*/  LOP3.LUT R65, R12, 0x1800, RZ, 0xc0, !PT ;  /* 0x000018000c417812 */ /* 0x000fe200078ec0ff */
[--C-:B------:R-:W-:Y:S01]  /*1e60*/  @!P4 IMAD.IADD R7, R7, 0x1, -R0.reuse ;  /* 0x000000010707c824 */ /* 0x100fe200078e0a00 */
[----:B------:R-:W-:Y:S01]  /*1e70*/  ISETP.GT.U32.AND P5, PT, R67, R16, PT ;  /* 0x000000104300720c */ /* 0x000fe20003fa4070 */
[----:B------:R-:W-:Y:S01]  /*1e80*/  @!P1 IMAD.IADD R59, R59, 0x1, -R0 ;  /* 0x000000013b3b9824 */ /* 0x000fe200078e0a00 */
[C---:B------:R-:W-:Y:S01]  /*1e90*/  ISETP.GT.U32.AND P4, PT, R0.reuse, R61, PT ;  /* 0x0000003d0000720c */ /* 0x040fe20003f84070 */
[----:B------:R-:W-:Y:S01]  /*1ea0*/  @!P6 IMAD.MOV R53, RZ, RZ, -R53 ;  /* 0x000000ffff35e224 */ /* 0x000fe200078e0a35 */
[----:B------:R-:W-:Y:S01]  /*1eb0*/  ISETP.GT.U32.AND P1, PT, R0, R7, PT ;  /* 0x000000070000720c */ /* 0x000fe20003f24070 */
[----:B------:R-:W-:Y:S01]  /*1ec0*/  IMAD R106, R4, 0x100, R65 ;  /* 0x00000100046a7824 */ /* 0x000fe200078e0241 */
[----:B------:R-:W-:Y:S01]  /*1ed0*/  ISETP.GT.U32.AND P6, PT, R0, R59, PT ;  /* 0x0000003b0000720c */ /* 0x000fe20003fc4070 */
[----:B------:R-:W-:-:S02]  /*1ee0*/  IMAD.SHL.U32 R65, R4, 0x10, RZ ;  /* 0x0000001004417824 */ /* 0x000fc400078e00ff */
[----:B------:R-:W-:Y:S02]  /*1ef0*/  IMAD.MOV.U32 R12, RZ, RZ, R5 ;  /* 0x000000ffff0c7224 */ /* 0x000fe400078e0005 */
[----:B------:R-:W-:Y:S01]  /*1f00*/  @!P3 IMAD.MOV R49, RZ, RZ, -R49 ;  /* 0x000000ffff31b224 */ /* 0x000fe200078e0a31 */
[----:B------:R-:W-:Y:S01]  /*1f10*/  LOP3.LUT R65, R65, 0x30, R2, 0x78, !PT ;  /* 0x0000003041417812 */ /* 0x000fe200078e7802 */
[----:B------:R-:W-:Y:S01]  /*1f20*/  @!P5 IMAD.IADD R16, R16, 0x1, -R67 ;  /* 0x000000011010d824 */ /* 0x000fe200078e0a43 */
[----:B------:R-:W-:Y:S01]  /*1f30*/  LOP3.LUT R2, R2, 0x10, RZ, 0xc0, !PT ;  /* 0x0000001002027812 */ /* 0x000fe200078ec0ff */
[----:B------:R-:W-:Y:S01]  /*1f40*/  @!P2 IMAD.MOV R12, RZ, RZ, -R12 ;  /* 0x000000ffff0ca224 */ /* 0x000fe200078e0a0c */
[----:B------:R-:W-:Y:S01]  /*1f50*/  ISETP.GE.AND P5, PT, R28, RZ, PT ;  /* 0x000000ff1c00720c */ /* 0x000fe20003fa6270 */
[--C-:B------:R-:W-:Y:S01]  /*1f60*/  @!P4 IMAD.IADD R61, R61, 0x1, -R0.reuse ;  /* 0x000000013d3dc824 */ /* 0x100fe200078e0a00 */
[----:B------:R-:W-:Y:S01]  /*1f70*/  ISETP.GT.U32.AND P2, PT, R67, R16, PT ;  /* 0x000000104300720c */ /* 0x000fe20003f44070 */
[--C-:B------:R-:W-:Y:S01]  /*1f80*/  @!P1 IMAD.IADD R7, R7, 0x1, -R0.reuse ;  /* 0x0000000107079824 */ /* 0x100fe200078e0a00 */
[----:B------:R-:W-:Y:S01]  /*1f90*/  ISETP.GE.AND P4, PT, R30, RZ, PT ;  /* 0x000000ff1e00720c */ /* 0x000fe20003f86270 */
[----:B------:R-:W-:Y:S01]  /*1fa0*/  @!P6 IMAD.IADD R59, R59, 0x1, -R0 ;  /* 0x000000013b3be824 */ /* 0x000fe200078e0a00 */
[----:B------:R-:W-:Y:S01]  /*1fb0*/  ISETP.GE.AND P1, PT, R32, RZ, PT ;  /* 0x000000ff2000720c */ /* 0x000fe20003f26270 */
[----:B------:R-:W-:Y:S01]  /*1fc0*/  IMAD R14, R4, 0x40, R63 ;  /* 0x00000040040e7824 */ /* 0x000fe200078e023f */
[----:B------:R-:W-:Y:S01]  /*1fd0*/  ISETP.GE.AND P6, PT, R34, RZ, PT ;  /* 0x000000ff2200720c */ /* 0x000fe20003fc6270 */
[----:B------:R-:W-:Y:S01]  /*1fe0*/  IMAD.MOV.U32 R0, RZ, RZ, R7 ;  /* 0x000000ffff007224 */ /* 0x000fe200078e0007 */
[----:B------:R-:W-:Y:S01]  /*1ff0*/  ISETP.GE.AND P3, PT, R24, RZ, PT ;  /* 0x000000ff1800720c */ /* 0x000fe20003f66270 */
[----:B------:R-:W-:Y:S01]  /*2000*/  IMAD.IADD R106, R106, 0x1, R65 ;  /* 0x000000016a6a7824 */ /* 0x000fe200078e0241 */
[----:B------:R-:W-:Y:S01]  /*2010*/  LEA.HI R3, R3, R2, RZ, 0x1e ;  /* 0x0000000203037211 */ /* 0x000fe200078ff0ff */
[----:B------:R-:W-:Y:S01]  /*2020*/  @!P5 IMAD.MOV R55, RZ, RZ, -R55 ;  /* 0x000000ffff37d224 */ /* 0x000fe200078e0a37 */
[----:B------:R-:W-:Y:S01]  /*2030*/  SEL R63, RZ, 0x110, !P0 ;  /* 0x00000110ff3f7807 */ /* 0x000fe20004000000 */
[----:B------:R-:W-:Y:S01]  /*2040*/  @!P2 IMAD.IADD R16, R16, 0x1, -R67 ;  /* 0x000000011010a824 */ /* 0x000fe200078e0a43 */
[----:B------:R-:W-:Y:S01]  /*2050*/  LOP3.LUT R3, R14, R3, RZ, 0x3c, !PT ;  /* 0x000000030e037212 */ /* 0x000fe200078e3cff */
[----:B------:R-:W-:Y:S01]  /*2060*/  @!P4 IMAD.MOV R57, RZ, RZ, -R57 ;  /* 0x000000ffff39c224 */ /* 0x000fe200078e0a39 */
[----:B------:R-:W-:Y:S01]  /*2070*/  ISETP.NE.AND P2, PT, RZ, c[0x0][0x17c], PT ;  /* 0x00005f00ff007a0c */ /* 0x000fe20003f45270 */
[----:B------:R-:W-:Y:S01]  /*2080*/  @!P1 IMAD.MOV R0, RZ, RZ, -R0 ;  /* 0x000000ffff009224 */ /* 0x000fe200078e0a00 */
[----:B------:R-:W-:Y:S01]  /*2090*/  ISETP.NE.AND P1, PT, RZ, c[0x0][0x178], PT ;  /* 0x00005e00ff007a0c */ /* 0x000fe20003f25270 */
[----:B------:R-:W-:Y:S01]  /*20a0*/  IMAD.IADD R104, R104, 0x1, R3 ;  /* 0x0000000168687824 */ /* 0x000fe200078e0203 */
[----:B------:R-:W-:Y:S01]  /*20b0*/  LOP3.LUT R3, RZ, c[0x0][0x17c], RZ, 0x33, !PT ;  /* 0x00005f00ff037a12 */ /* 0x000fe200078e33ff */
[----:B------:R-:W-:Y:S01]  /*20c0*/  @!P6 IMAD.MOV R59, RZ, RZ, -R59 ;  /* 0x000000ffff3be224 */ /* 0x000fe200078e0a3b */
[----:B------:R-:W-:Y:S01]  /*20d0*/  LOP3.LUT R108, R63, R108, RZ, 0x3c, !PT ;  /* 0x0000006c3f6c7212 */ /* 0x000fe200078e3cff */
[----:B------:R-:W-:Y:S01]  /*20e0*/  @!P3 IMAD.MOV R61, RZ, RZ, -R61 ;  /* 0x000000ffff3db224 */ /* 0x000fe200078e0a3d */
[C---:B------:R-:W-:Y:S01]  /*20f0*/  SEL R6, R3.reuse, R6, !P2 ;  /* 0x0000000603067207 */ /* 0x040fe20005000000 */
[----:B------:R-:W-:Y:S01]  /*2100*/  IMAD R127, R130, c[0x0][0x188], RZ ;  /* 0x00006200827f7a24 */ /* 0x000fe200078e02ff */
[C---:B------:R-:W-:Y:S01]  /*2110*/  SEL R9, R3.reuse, R9, !P2 ;  /* 0x0000000903097207 */ /* 0x040fe20005000000 */
[----:B------:R-:W-:Y:S01]  /*2120*/  IMAD R125, R124, c[0x0][0x188], RZ ;  /* 0x000062007c7d7a24 */ /* 0x000fe200078e02ff */
[C---:B------:R-:W-:Y:S01]  /*2130*/  SEL R11, R3.reuse, R11, !P2 ;  /* 0x0000000b030b7207 */ /* 0x040fe20005000000 */
[----:B------:R-:W-:Y:S01]  /*2140*/  IMAD R6, R6, c[0x0][0x190], RZ ;  /* 0x0000640006067a24 */ /* 0x000fe200078e02ff */
[----:B------:R-:W-:Y:S01]  /*2150*/  SEL R13, R3, R13, !P2 ;  /* 0x0000000d030d7207 */ /* 0x000fe20005000000 */
        /* <DEDUP_REMOVED lines=57> */
[----:B------:R-:W-:Y:S01]  /*24f0*/  ISETP.GE.AND P2, PT, R118, RZ, PT ;  /* 0x000000ff7600720c */ /* 0x000fe20003f46270 */
[----:B------:R-:W-:Y:S01]  /*2500*/  IMAD R24, R59, c[0x0][0x190], RZ ;  /* 0x000064003b187a24 */ /* 0x000fe200078e02ff */
[C---:B------:R-:W-:Y:S01]  /*2510*/  LEA R98, P6, R6.reuse, c[0x0][0x168], 0x1 ;  /* 0x00005a0006627a11 */ /* 0x040fe200078c08ff */
[----:B------:R-:W-:Y:S01]  /*2520*/  IMAD R26, R3, c[0x0][0x190], RZ ;  /* 0x00006400031a7a24 */ /* 0x000fe200078e02ff */
[C---:B------:R-:W-:Y:S01]  /*2530*/  LEA R96, P5, R9.reuse, c[0x0][0x168], 0x1 ;  /* 0x00005a0009607a11 */ /* 0x040fe200078a08ff */
[----:B------:R-:W-:Y:S01]  /*2540*/  CS2R R28, SRZ ;  /* 0x00000000001c7805 */ /* 0x000fe2000001ff00 */
[----:B------:R-:W-:Y:S01]  /*2550*/  LEA.HI.X.SX32 R99, R6, c[0x0][0x16c], 0x1, P6 ;  /* 0x00005b0006637a11 */ /* 0x000fe200030f0eff */
[----:B------:R-:W-:Y:S01]  /*2560*/  CS2R R30, SRZ ;  /* 0x00000000001e7805 */ /* 0x000fe2000001ff00 */
[----:B------:R-:W-:Y:S01]  /*2570*/  LEA.HI.X.SX32 R97, R9, c[0x0][0x16c], 0x1, P5 ;  /* 0x00005b0009617a11 */ /* 0x000fe200028f0eff */
[----:B------:R-:W-:Y:S01]  /*2580*/  CS2R R32, SRZ ;  /* 0x0000000000207805 */ /* 0x000fe2000001ff00 */
[----:B------:R-:W-:Y:S01]  /*2590*/  LEA R94, P3, R11, c[0x0][0x168], 0x1 ;  /* 0x00005a000b5e7a11 */ /* 0x000fe200078608ff */
[----:B------:R-:W-:Y:S01]  /*25a0*/  CS2R R34, SRZ ;  /* 0x0000000000227805 */ /* 0x000fe2000001ff00 */
[----:B------:R-:W-:Y:S01]  /*25b0*/  LEA R86, P6, R19, c[0x0][0x168], 0x1 ;  /* 0x00005a0013567a11 */ /* 0x000fe200078c08ff */
[----:B------:R-:W-:Y:S01]  /*25c0*/  @!P2 IMAD.MOV R16, RZ, RZ, -R16 ;  /* 0x000000ffff10a224 */ /* 0x000fe200078e0a10 */
[----:B------:R-:W-:Y:S01]  /*25d0*/  @!P1 LOP3.LUT R16, RZ, c[0x0][0x178], RZ, 0x33, !PT ;  /* 0x00005e00ff109a12 */ /* 0x000fe200078e33ff */
[----:B------:R-:W-:Y:S01]  /*25e0*/  IMAD R123, R126, c[0x0][0x188], RZ ;  /* 0x000062007e7b7a24 */ /* 0x000fe200078e02ff */
[----:B------:R-:W-:Y:S01]  /*25f0*/  LEA R90, P1, R15, c[0x0][0x168], 0x1 ;  /* 0x00005a000f5a7a11 */ /* 0x000fe200078208ff */
[----:B------:R-:W-:Y:S01]  /*2600*/  IMAD R121, R128, c[0x0][0x188], RZ ;  /* 0x0000620080797a24 */ /* 0x000fe200078e02ff */
[----:B------:R-:W-:Y:S01]  /*2610*/  LEA R92, P2, R13, c[0x0][0x168], 0x1 ;  /* 0x00005a000d5c7a11 */ /* 0x000fe200078408ff */
[----:B------:R-:W-:Y:S01]  /*2620*/  IMAD R16, R16, c[0x0][0x184], RZ ;  /* 0x0000610010107a24 */ /* 0x000fe200078e02ff */
[----:B------:R-:W-:Y:S01]  /*2630*/  LEA R84, P5, R21, c[0x0][0x168], 0x1 ;  /* 0x00005a0015547a11 */ /* 0x000fe200078a08ff */
[----:B------:R-:W-:Y:S01]  /*2640*/  IMAD R119, R132, c[0x0][0x188], RZ ;  /* 0x0000620084777a24 */ /* 0x000fe200078e02ff */
[----:B------:R-:W-:Y:S01]  /*2650*/  LEA.HI.X.SX32 R91, R15, c[0x0][0x16c], 0x1, P1 ;  /* 0x00005b000f5b7a11 */ /* 0x000fe200008f0eff */
[----:B------:R-:W-:Y:S01]  /*2660*/  IMAD R117, R134, c[0x0][0x188], RZ ;  /* 0x0000620086757a24 */ /* 0x000fe200078e02ff */
[----:B------:R-:W-:Y:S01]  /*2670*/  LEA R2, P4, R16, c[0x0][0x160], 0x1 ;  /* 0x0000580010027a11 */ /* 0x000fe200078808ff */
[----:B------:R-:W-:Y:S01]  /*2680*/  IMAD R115, R136, c[0x0][0x188], RZ ;  /* 0x0000620088737a24 */ /* 0x000fe200078e02ff */
[----:B------:R-:W-:Y:S01]  /*2690*/  LEA.HI.X.SX32 R95, R11, c[0x0][0x16c], 0x1, P3 ;  /* 0x00005b000b5f7a11 */ /* 0x000fe200018f0eff */
[----:B------:R-:W-:Y:S01]  /*26a0*/  IMAD R113, R138, c[0x0][0x188], RZ ;  /* 0x000062008a717a24 */ /* 0x000fe200078e02ff */
[----:B------:R-:W-:Y:S01]  /*26b0*/  LEA.HI.X.SX32 R3, R16, c[0x0][0x164], 0x1, P4 ;  /* 0x0000590010037a11 */ /* 0x000fe200020f0eff */
[----:B------:R-:W-:Y:S01]  /*26c0*/  IMAD R111, R140, c[0x0][0x188], RZ ;  /* 0x000062008c6f7a24 */ /* 0x000fe200078e02ff */
[----:B------:R-:W-:Y:S01]  /*26d0*/  LEA R88, P4, R17, c[0x0][0x168], 0x1 ;  /* 0x00005a0011587a11 */ /* 0x000fe200078808ff */
[----:B------:R-:W-:Y:S01]  /*26e0*/  IMAD R109, R142, c[0x0][0x188], RZ ;  /* 0x000062008e6d7a24 */ /* 0x000fe200078e02ff */
[----:B------:R-:W-:Y:S01]  /*26f0*/  LEA.HI.X.SX32 R93, R13, c[0x0][0x16c], 0x1, P2 ;  /* 0x00005b000d5d7a11 */ /* 0x000fe200010f0eff */
[----:B------:R-:W-:Y:S01]  /*2700*/  IMAD R107, R144, c[0x0][0x188], RZ ;  /* 0x00006200906b7a24 */ /* 0x000fe200078e02ff */
[----:B------:R-:W-:Y:S01]  /*2710*/  LEA R78, P1, R25, c[0x0][0x168], 0x1 ;  /* 0x00005a00194e7a11 */ /* 0x000fe200078208ff */
[----:B------:R-:W-:Y:S01]  /*2720*/  IMAD R105, R146, c[0x0][0x188], RZ ;  /* 0x0000620092697a24 */ /* 0x000fe200078e02ff */
[----:B------:R-:W-:-:S02]  /*2730*/  LEA.HI.X.SX32 R89, R17, c[0x0][0x16c], 0x1, P4 ;  /* 0x00005b0011597a11 */ /* 0x000fc400020f0eff */
[----:B------:R-:W-:Y:S02]  /*2740*/  LEA.HI.X.SX32 R87, R19, c[0x0][0x16c], 0x1, P6 ;  /* 0x00005b0013577a11 */ /* 0x000fe400030f0eff */
[----:B------:R-:W-:Y:S02]  /*2750*/  LEA.HI.X.SX32 R85, R21, c[0x0][0x16c], 0x1, P5 ;  /* 0x00005b0015557a11 */ /* 0x000fe400028f0eff */
[----:B------:R-:W-:Y:S02]  /*2760*/  LEA R82, P3, R8, c[0x0][0x168], 0x1 ;  /* 0x00005a0008527a11 */ /* 0x000fe400078608ff */
[----:B------:R-:W-:Y:S02]  /*2770*/  LEA R80, P2, R23, c[0x0][0x168], 0x1 ;  /* 0x00005a0017507a11 */ /* 0x000fe400078408ff */
[----:B------:R-:W-:Y:S02]  /*2780*/  LEA R76, P4, R27, c[0x0][0x168], 0x1 ;  /* 0x00005a001b4c7a11 */ /* 0x000fe400078808ff */
[----:B------:R-:W-:-:S02]  /*2790*/  LEA R74, P6, R75, c[0x0][0x168], 0x1 ;  /* 0x00005a004b4a7a11 */ /* 0x000fc400078c08ff */
[----:B------:R-:W-:Y:S02]  /*27a0*/  LEA R72, P5, R10, c[0x0][0x168], 0x1 ;  /* 0x00005a000a487a11 */ /* 0x000fe400078a08ff */
[----:B------:R-:W-:Y:S02]  /*27b0*/  LEA.HI.X.SX32 R79, R25, c[0x0][0x16c], 0x1, P1 ;  /* 0x00005b00194f7a11 */ /* 0x000fe400008f0eff */
[----:B------:R-:W-:Y:S02]  /*27c0*/  LEA.HI.X.SX32 R83, R8, c[0x0][0x16c], 0x1, P3 ;  /* 0x00005b0008537a11 */ /* 0x000fe400018f0eff */
[----:B------:R-:W-:Y:S02]  /*27d0*/  LEA.HI.X.SX32 R81, R23, c[0x0][0x16c], 0x1, P2 ;  /* 0x00005b0017517a11 */ /* 0x000fe400010f0eff */
[----:B------:R-:W-:Y:S02]  /*27e0*/  LEA R66, P1, R7, c[0x0][0x168], 0x1 ;  /* 0x00005a0007427a11 */ /* 0x000fe400078208ff */
        /* <DEDUP_REMOVED lines=23> */
[----:B------:R-:W-:Y:S02]  /*2960*/  LEA.HI.X.SX32 R53, R49, c[0x0][0x16c], 0x1, P4 ;  /* 0x00005b0031357a11 */ /* 0x000fe400020f0eff */
[----:B------:R-:W-:-:S02]  /*2970*/  LEA.HI.X.SX32 R51, R51, c[0x0][0x16c], 0x1, P6 ;  /* 0x00005b0033337a11 */ /* 0x000fc400030f0eff */
[----:B------:R-:W-:Y:S02]  /*2980*/  LEA.HI.X.SX32 R47, R18, c[0x0][0x16c], 0x1, P5 ;  /* 0x00005b00122f7a11 */ /* 0x000fe400028f0eff */
[----:B------:R-:W-:Y:S02]  /*2990*/  LEA R48, P3, R12, c[0x0][0x168], 0x1 ;  /* 0x00005a000c307a11 */ /* 0x000fe400078608ff */
[----:B------:R-:W-:Y:S02]  /*29a0*/  LEA R40, P2, R20, c[0x0][0x168], 0x1 ;  /* 0x00005a0014287a11 */ /* 0x000fe400078408ff */
[----:B------:R-:W-:Y:S02]  /*29b0*/  LEA R42, P1, R22, c[0x0][0x168], 0x1 ;  /* 0x00005a00162a7a11 */ /* 0x000fe400078208ff */
[----:B------:R-:W-:Y:S02]  /*29c0*/  LEA R44, P4, R14, c[0x0][0x168], 0x1 ;  /* 0x00005a000e2c7a11 */ /* 0x000fe400078808ff */
[----:B------:R-:W-:-:S02]  /*29d0*/  LEA R36, P6, R24, c[0x0][0x168], 0x1 ;  /* 0x00005a0018247a11 */ /* 0x000fc400078c08ff */
[----:B------:R-:W-:Y:S02]  /*29e0*/  LEA R38, P5, R26, c[0x0][0x168], 0x1 ;  /* 0x00005a001a267a11 */ /* 0x000fe400078a08ff */
[C---:B------:R-:W-:Y:S02]  /*29f0*/  LOP3.LUT R102, R108.reuse, 0x20, RZ, 0x3c, !PT ;  /* 0x000000206c667812 */ /* 0x040fe400078e3cff */
[C---:B------:R-:W-:Y:S02]  /*2a00*/  LOP3.LUT R101, R108.reuse, 0x40, RZ, 0x3c, !PT ;  /* 0x000000406c657812 */ /* 0x040fe400078e3cff */
[----:B------:R-:W-:Y:S02]  /*2a10*/  LOP3.LUT R100, R108, 0x60, RZ, 0x3c, !PT ;  /* 0x000000606c647812 */ /* 0x000fe400078e3cff */
[----:B------:R-:W-:Y:S02]  /*2a20*/  LOP3.LUT R0, R106, 0x40, RZ, 0x3c, !PT ;  /* 0x000000406a007812 */ /* 0x000fe400078e3cff */
[----:B------:R-:W-:-:S02]  /*2a30*/  LEA.HI.X.SX32 R49, R12, c[0x0][0x16c], 0x1, P3 ;  /* 0x00005b000c317a11 */ /* 0x000fc400018f0eff */
[----:B------:R-:W-:Y:S02]  /*2a40*/  LEA.HI.X.SX32 R41, R20, c[0x0][0x16c], 0x1, P2 ;  /* 0x00005b0014297a11 */ /* 0x000fe400010f0eff */
[----:B------:R-:W-:Y:S02]  /*2a50*/  LEA.HI.X.SX32 R43, R22, c[0x0][0x16c], 0x1, P1 ;  /* 0x00005b00162b7a11 */ /* 0x000fe400008f0eff */
[----:B------:R-:W-:Y:S02]  /*2a60*/  LEA.HI.X.SX32 R45, R14, c[0x0][0x16c], 0x1, P4 ;  /* 0x00005b000e2d7a11 */ /* 0x000fe400020f0eff */
[----:B------:R-:W-:Y:S02]  /*2a70*/  LEA.HI.X.SX32 R37, R24, c[0x0][0x16c], 0x1, P6 ;  /* 0x00005b0018257a11 */ /* 0x000fe400030f0eff */
[----:B------:R-:W-:Y:S02]  /*2a80*/  LEA.HI.X.SX32 R39, R26, c[0x0][0x16c], 0x1, P5 ;  /* 0x00005b001a277a11 */ /* 0x000fe400028f0eff */
.L_x_2:
[----:B------:R-:W-:Y:S01]  /*2a90*/  ISETP.GE.AND P1, PT, R143, UR4, PT ;  /* 0x000000048f007c0c */ /* 0x000fe2000bf26270 */
[----:B------:R-:W-:Y:S01]  /*2aa0*/  IMAD.WIDE R6, R137, 0x2, R2 ;  /* 0x0000000289067825 */ /* 0x000fe200078e0202 */
[----:B------:R-:W-:-:S02]  /*2ab0*/  PRMT R181, RZ, 0x7610, R181 ;  /* 0x00007610ffb57816 */ /* 0x000fc400000000b5 */
[----:B------:R-:W-:Y:S01]  /*2ac0*/  ISETP.GE.AND P2, PT, R146, UR4, PT ;  /* 0x0000000492007c0c */ /* 0x000fe2000bf46270 */
[----:B------:R-:W-:Y:S01]  /*2ad0*/  IMAD.WIDE R8, R105, 0x2, R2 ;  /* 0x0000000269087825 */ /* 0x000fe200078e0202 */
[----:B------:R-:W-:-:S07]  /*2ae0*/  PRMT R179, RZ, 0x7610, R179 ;  /* 0x00007610ffb37816 */ /* 0x000fce00000000b3 */
[----:B------:R0:W2:Y:S01]  /*2af0*/  @!P1 LDG.E.U16 R181, [R6.64] ;  /* 0x0000000606b59981 */ /* 0x0000a2000c1e1500 */
[----:B------:R-:W-:Y:S01]  /*2b00*/  ISETP.GE.AND P1, PT, R144, UR4, PT ;  /* 0x0000000490007c0c */ /* 0x000fe2000bf26270 */
[----:B------:R-:W-:Y:S01]  /*2b10*/  IMAD.WIDE R4, R107, 0x2, R2 ;  /* 0x000000026b047825 */ /* 0x000fe200078e0202 */
[----:B------:R-:W-:Y:S01]  /*2b20*/  PRMT R177, RZ, 0x7610, R177 ;  /* 0x00007610ffb17816 */ /* 0x000fe200000000b1 */
[----:B------:R1:W3:Y:S01]  /*2b30*/  @!P2 LDG.E.U16 R179, [R8.64] ;  /* 0x0000000608b3a981 */ /* 0x0002e2000c1e1500 */
[----:B------:R-:W-:Y:S01]  /*2b40*/  ISETP.GE.AND P2, PT, R147, UR4, PT ;  /* 0x0000000493007c0c */ /* 0x000fe2000bf46270 */
[----:B------:R-:W-:Y:S01]  /*2b50*/  IMAD.WIDE R10, R139, 0x2, R2 ;  /* 0x000000028b0a7825 */ /* 0x000fe200078e0202 */
[----:B------:R-:W-:-:S07]  /*2b60*/  PRMT R171, RZ, 0x7610, R171 ;  /* 0x00007610ffab7816 */ /* 0x000fce00000000ab */
[----:B------:R4:W5:Y:S01]  /*2b70*/  @!P1 LDG.E.U16 R177, [R4.64] ;  /* 0x0000000604b19981 */ /* 0x000962000c1e1500 */
[----:B------:R-:W-:Y:S01]  /*2b80*/  ISETP.GE.AND P1, PT, R142, UR4, PT ;  /* 0x000000048e007c0c */ /* 0x000fe2000bf26270 */
[----:B0-----:R-:W-:Y:S01]  /*2b90*/  IMAD.WIDE R6, R109, 0x2, R2 ;  /* 0x000000026d067825 */ /* 0x001fe200078e0202 */
[----:B------:R-:W-:Y:S01]  /*2ba0*/  PRMT R169, RZ, 0x7610, R169 ;  /* 0x00007610ffa97816 */ /* 0x000fe200000000a9 */
[----:B------:R0:W5:Y:S01]  /*2bb0*/  @!P2 LDG.E.U16 R171, [R10.64] ;  /* 0x000000060aaba981 */ /* 0x000162000c1e1500 */
[----:B------:R-:W-:Y:S01]  /*2bc0*/  ISETP.GE.AND P2, PT, R140, UR4, PT ;  /* 0x000000048c007c0c */ /* 0x000fe2000bf46270 */
[----:B-1----:R-:W-:Y:S01]  /*2bd0*/  IMAD.WIDE R8, R111, 0x2, R2 ;  /* 0x000000026f087825 */ /* 0x002fe200078e0202 */
[----:B------:R-:W-:-:S07]  /*2be0*/  PRMT R167, RZ, 0x7610, R167 ;  /* 0x00007610ffa77816 */ /* 0x000fce00000000a7 */
[----:B------:R1:W5:Y:S01]  /*2bf0*/  @!P1 LDG.E.U16 R169, [R6.64] ;  /* 0x0000000606a99981 */ /* 0x000362000c1e1500 */
[----:B------:R-:W-:Y:S01]  /*2c00*/  ISETP.GE.AND P1, PT, R138, UR4, PT ;  /* 0x000000048a007c0c */ /* 0x000fe2000bf26270 */
[----:B----4-:R-:W-:Y:S01]  /*2c10*/  IMAD.WIDE R4, R113, 0x2, R2 ;  /* 0x0000000271047825 */ /* 0x010fe200078e0202 */
[----:B------:R-:W-:Y:S01]  /*2c20*/  PRMT R163, RZ, 0x7610, R163 ;  /* 0x00007610ffa37816 */ /* 0x000fe200000000a3 */
[----:B------:R4:W5:Y:S01]  /*2c30*/  @!P2 LDG.E.U16 R167, [R8.64] ;  /* 0x0000000608a7a981 */ /* 0x000962000c1e1500 */
[----:B------:R-:W-:Y:S01]  /*2c40*/  ISETP.GE.AND P2, PT, R145, UR4, PT ;  /* 0x0000000491007c0c */ /* 0x000fe2000bf46270 */
[----:B0-----:R-:W-:Y:S01]  /*2c50*/  IMAD.WIDE R10, R141, 0x2, R2 ;  /* 0x000000028d0a7825 */ /* 0x001fe200078e0202 */
[----:B------:R-:W-:-:S07]  /*2c60*/  PRMT R155, RZ, 0x7610, R155 ;  /* 0x00007610ff9b7816 */ /* 0x000fce000000009b */
[----:B------:R0:W5:Y:S01]  /*2c70*/  @!P1 LDG.E.U16 R163, [R4.64] ;  /* 0x0000000604a39981 */ /* 0x000162000c1e1500 */
[----:B------:R-:W-:Y:S01]  /*2c80*/  ISETP.GE.AND P1, PT, R136, UR4, PT ;  /* 0x0000000488007c0c */ /* 0x000fe2000bf26270 */
[----:B-1----:R-:W-:Y:S01]  /*2c90*/  IMAD.WIDE R6, R115, 0x2, R2 ;  /* 0x0000000273067825 */ /* 0x002fe200078e0202 */
[----:B------:R-:W-:Y:S01]  /*2ca0*/  PRMT R153, RZ, 0x7610, R153 ;  /* 0x00007610ff997816 */ /* 0x000fe20000000099 */
[----:B------:R1:W5:Y:S01]  /*2cb0*/  @!P2 LDG.E.U16 R155, [R10.64] ;  /* 0x000000060a9ba981 */ /* 0x000362000c1e1500 */
[----:B------:R-:W-:Y:S01]  /*2cc0*/  ISETP.GE.AND P2, PT, R134, UR4, PT ;  /* 0x0000000486007c0c */ /* 0x000fe2000bf46270 */
[----:B----4-:R-:W-:Y:S01]  /*2cd0*/  IMAD.WIDE R8, R117, 0x2, R2 ;  /* 0x0000000275087825 */ /* 0x010fe200078e0202 */
[----:B------:R-:W-:-:S07]  /*2ce0*/  PRMT R151, RZ, 0x7610, R151 ;  /* 0x00007610ff977816 */ /* 0x000fce0000000097 */
[----:B------:R4:W5:Y:S01]  /*2cf0*/  @!P1 LDG.E.U16 R153, [R6.64] ;  /* 0x0000000606999981 */ /* 0x000962000c1e1500 */
[----:B------:R-:W-:Y:S01]  /*2d00*/  ISETP.GE.AND P1, PT, R132, UR4, PT ;  /* 0x0000000484007c0c */ /* 0x000fe2000bf26270 */
[----:B0-----:R-:W-:Y:S01]  /*2d10*/  IMAD.WIDE R4, R119, 0x2, R2 ;  /* 0x0000000277047825 */ /* 0x001fe200078e0202 */
[----:B------:R-:W-:Y:S01]  /*2d20*/  PRMT R149, RZ, 0x7610, R149 ;  /* 0x00007610ff957816 */ /* 0x000fe20000000095 */
[----:B------:R0:W5:Y:S01]  /*2d30*/  @!P2 LDG.E.U16 R151, [R8.64] ;  /* 0x000000060897a981 */ /* 0x000162000c1e1500 */
[----:B------:R-:W-:-:S09]  /*2d40*/  ISETP.GE.AND P2, PT, R130, UR4, PT ;  /* 0x0000000482007c0c */ /* 0x000fd2000bf46270 */
[----:B------:R0:W5:Y:S01]  /*2d50*/  @!P1 LDG.E.U16 R149, [R4.64] ;  /* 0x0000000604959981 */ /* 0x000162000c1e1500 */
[----:B------:R-:W-:Y:S01]  /*2d60*/  PRMT R27, RZ, 0x7610, R27 ;  /* 0x00007610ff1b7816 */ /* 0x000fe2000000001b */
[----:B-1----:R-:W-:Y:S01]  /*2d70*/  IMAD.WIDE R10, R127, 0x2, R2 ;  /* 0x000000027f0a7825 */ /* 0x002fe200078e0202 */
[----:B------:R-:W-:-:S04]  /*2d80*/  ISETP.GE.AND P1, PT, R128, UR4, PT ;  /* 0x0000000480007c0c */ /* 0x000fc8000bf26270 */
[----:B------:R1:W5:Y:S01]  /*2d90*/  @!P2 LDG.E.U16 R27, [R10.64] ;  /* 0x000000060a1ba981 */ /* 0x000362000c1e1500 */
[----:B------:R-:W-:Y:S01]  /*2da0*/  ISETP.GE.AND P2, PT, R126, UR4, PT ;  /* 0x000000047e007c0c */ /* 0x000fe2000bf46270 */
[----:B----4-:R-:W-:Y:S01]  /*2db0*/  IMAD.WIDE R6, R121, 0x2, R2 ;  /* 0x0000000279067825 */ /* 0x010fe200078e0202 */
[----:B------:R-:W-:Y:S02]  /*2dc0*/  PRMT R25, RZ, 0x7610, R25 ;  /* 0x00007610ff197816 */ /* 0x000fe40000000019 */
[----:B------:R-:W-:Y:S01]  /*2dd0*/  PRMT R23, RZ, 0x7610, R23 ;  /* 0x00007610ff177816 */ /* 0x000fe20000000017 */
[----:B0-----:R-:W-:-:S03]  /*2de0*/  IMAD.WIDE R8, R123, 0x2, R2 ;  /* 0x000000027b087825 */ /* 0x001fc600078e0202 */
[----:B------:R0:W4:Y:S01]  /*2df0*/  @!P1 LDG.E.U16 R25, [R6.64] ;  /* 0x0000000606199981 */ /* 0x000122000c1e1500 */
[----:B------:R-:W-:-:S04]  /*2e00*/  ISETP.GE.AND P1, PT, R124, UR4, PT ;  /* 0x000000047c007c0c */ /* 0x000fc8000bf26270 */
[----:B------:R1:W4:Y:S01]  /*2e10*/  @!P2 LDG.E.U16 R23, [R8.64] ;  /* 0x000000060817a981 */ /* 0x000322000c1e1500 */
[----:B------:R-:W-:Y:S01]  /*2e20*/  ISETP.GE.AND P2, PT, R122, UR4, PT ;  /* 0x000000047a007c0c */ /* 0x000fe2000bf46270 */
[----:B------:R-:W-:Y:S01]  /*2e30*/  IMAD.WIDE R4, R125, 0x2, R2 ;  /* 0x000000027d047825 */ /* 0x000fe200078e0202 */
[----:B------:R-:W-:Y:S02]  /*2e40*/  PRMT R15, RZ, 0x7610, R15 ;  /* 0x00007610ff0f7816 */ /* 0x000fe4000000000f */
[----:B------:R-:W-:Y:S01]  /*2e50*/  PRMT R17, RZ, 0x7610, R17 ;  /* 0x00007610ff117816 */ /* 0x000fe20000000011 */
[----:B0-----:R-:W-:Y:S01]  /*2e60*/  IMAD.WIDE R6, R129, 0x2, R2 ;  /* 0x0000000281067825 */ /* 0x001fe200078e0202 */
[----:B------:R-:W-:Y:S02]  /*2e70*/  ISETP.GE.AND P3, PT, R148, UR4, PT ;  /* 0x0000000494007c0c */ /* 0x000fe4000bf66270 */
[----:B------:R0:W4:Y:S01]  /*2e80*/  @!P1 LDG.E.U16 R15, [R4.64] ;  /* 0x00000006040f9981 */ /* 0x000122000c1e1500 */
[----:B------:R-:W-:Y:S01]  /*2e90*/  PRMT R21, RZ, 0x7610, R21 ;  /* 0x00007610ff157816 */ /* 0x000fe20000000015 */
[----:B-1----:R-:W-:Y:S01]  /*2ea0*/  IMAD.WIDE R8, R131, 0x2, R36 ;  /* 0x0000000283087825 */ /* 0x002fe200078e0224 */
[----:B------:R-:W-:-:S02]  /*2eb0*/  PRMT R19, RZ, 0x7610, R19 ;  /* 0x00007610ff137816 */ /* 0x000fc40000000013 */
[----:B------:R1:W4:Y:S01]  /*2ec0*/  @!P2 LDG.E.U16 R17, [R6.64] ;  /* 0x000000060611a981 */ /* 0x000322000c1e1500 */
[----:B------:R-:W-:-:S03]  /*2ed0*/  IMAD.WIDE R10, R131, 0x2, R38 ;  /* 0x00000002830a7825 */ /* 0x000fc600078e0226 */
[----:B------:R-:W-:Y:S01]  /*2ee0*/  BAR.SYNC.DEFER_BLOCKING 0x0 ;  /* 0x0000000000007b1d */ /* 0x000fe20000010000 */
[----:B------:R-:W-:Y:S01]  /*2ef0*/  PRMT R14, RZ, 0x7610, R14 ;  /* 0x00007610ff0e7816 */ /* 0x000fe2000000000e */
[C---:B0-----:R-:W-:Y:S01]  /*2f00*/  IMAD.WIDE R4, R131.reuse, 0x2, R44 ;  /* 0x0000000283047825 */ /* 0x041fe200078e022c */
[----:B------:R-:W-:Y:S02]  /*2f10*/  PRMT R159, RZ, 0x7610, R159 ;  /* 0x00007610ff9f7816 */ /* 0x000fe4000000009f */
[----:B------:R-:W-:Y:S01]  /*2f20*/  PRMT R161, RZ, 0x7610, R161 ;  /* 0x00007610ffa17816 */ /* 0x000fe200000000a1 */
[C---:B------:R-:W-:Y:S01]  /*2f30*/  IMAD.WIDE R12, R131.reuse, 0x2, R40 ;  /* 0x00000002830c7825 */ /* 0x040fe200078e0228 */
[----:B------:R-:W-:Y:S02]  /*2f40*/  PRMT R157, RZ, 0x7610, R157 ;  /* 0x00007610ff9d7816 */ /* 0x000fe4000000009d */
[----:B------:R-:W-:Y:S01]  /*2f50*/  PRMT R16, RZ, 0x7610, R16 ;  /* 0x00007610ff107816 */ /* 0x000fe20000000010 */
[----:B-1----:R-:W-:Y:S01]  /*2f60*/  IMAD.WIDE R6, R131, 0x2, R42 ;  /* 0x0000000283067825 */ /* 0x002fe200078e022a */
[----:B------:R-:W-:-:S02]  /*2f70*/  PRMT R165, RZ, 0x7610, R165 ;  /* 0x00007610ffa57816 */ /* 0x000fc400000000a5 */
[----:B------:R-:W-:Y:S01]  /*2f80*/  PRMT R173, RZ, 0x7610, R173 ;  /* 0x00007610ffad7816 */ /* 0x000fe200000000ad */
[----:B------:R0:W4:Y:S04]  /*2f90*/  @!P3 LDG.E.U16 R21, [R8.64] ;  /* 0x000000060815b981 */ /* 0x000128000c1e1500 */
[----:B------:R1:W4:Y:S04]  /*2fa0*/  @!P3 LDG.E.U16 R19, [R10.64] ;  /* 0x000000060a13b981 */ /* 0x000328000c1e1500 */
[----:B------:R1:W4:Y:S01]  /*2fb0*/  @!P3 LDG.E.U16 R14, [R4.64] ;  /* 0x00000006040eb981 */ /* 0x000322000c1e1500 */
[----:B0-----:R-:W-:-:S03]  /*2fc0*/  IMAD.WIDE R8, R131, 0x2, R48 ;  /* 0x0000000283087825 */ /* 0x001fc600078e0230 */
[----:B------:R0:W4:Y:S01]  /*2fd0*/  @!P3 LDG.E.U16 R159, [R12.64] ;  /* 0x000000060c9fb981 */ /* 0x000122000c1e1500 */
[----:B-1----:R-:W-:-:S03]  /*2fe0*/  IMAD.WIDE R10, R131, 0x2, R46 ;  /* 0x00000002830a7825 */ /* 0x002fc600078e022e */
[----:B------:R1:W4:Y:S01]  /*2ff0*/  @!P3 LDG.E.U16 R161, [R8.64] ;  /* 0x0000000608a1b981 */ /* 0x000322000c1e1500 */
[----:B------:R-:W-:-:S03]  /*3000*/  IMAD.WIDE R4, R131, 0x2, R50 ;  /* 0x0000000283047825 */ /* 0x000fc600078e0232 */
[----:B------:R1:W4:Y:S01]  /*3010*/  @!P3 LDG.E.U16 R157, [R6.64] ;  /* 0x00000006069db981 */ /* 0x000322000c1e1500 */
[----:B0-----:R-:W-:-:S03]  /*3020*/  PRMT R13, RZ, 0x7610, R13 ;  /* 0x00007610ff0d7816 */ /* 0x001fc6000000000d */
[----:B------:R0:W4:Y:S01]  /*3030*/  @!P3 LDG.E.U16 R16, [R10.64] ;  /* 0x000000060a10b981 */ /* 0x000122000c1e1500 */
[----:B-1----:R-:W-:-:S03]  /*3040*/  IMAD.WIDE R8, R131, 0x2, R54 ;  /* 0x0000000283087825 */ /* 0x002fc600078e0236 */
[----:B------:R1:W4:Y:S01]  /*3050*/  @!P3 LDG.E.U16 R165, [R4.64] ;  /* 0x0000000604a5b981 */ /* 0x000322000c1e1500 */
[C---:B------:R-:W-:Y:S01]  /*3060*/  IMAD.WIDE R6, R131.reuse, 0x2, R52 ;  /* 0x0000000283067825 */ /* 0x040fe200078e0234 */
[----:B------:R-:W-:Y:S02]  /*3070*/  PRMT R175, RZ, 0x7610, R175 ;  /* 0x00007610ffaf7816 */ /* 0x000fe400000000af */
[----:B------:R1:W4:Y:S01]  /*3080*/  @!P3 LDG.E.U16 R173, [R8.64] ;  /* 0x0000000608adb981 */ /* 0x000322000c1e1500 */
[----:B0-----:R-:W-:Y:S02]  /*3090*/  PRMT R10, RZ, 0x7610, R10 ;  /* 0x00007610ff0a7816 */ /* 0x001fe4000000000a */
[----:B------:R-:W-:Y:S01]  /*30a0*/  PRMT R11, RZ, 0x7610, R11 ;  /* 0x00007610ff0b7816 */ /* 0x000fe2000000000b */
[----:B------:R0:W4:Y:S01]  /*30b0*/  @!P3 LDG.E.U16 R13, [R6.64] ;  /* 0x00000006060db981 */ /* 0x000122000c1e1500 */
[----:B-1----:R-:W-:Y:S01]  /*30c0*/  IMAD.WIDE R4, R131, 0x2, R56 ;  /* 0x0000000283047825 */ /* 0x002fe200078e0238 */
[----:B------:R-:W-:-:S03]  /*30d0*/  PRMT R183, RZ, 0x7610, R183 ;  /* 0x00007610ffb77816 */ /* 0x000fc600000000b7 */
[C---:B------:R-:W-:Y:S01]  /*30e0*/  IMAD.WIDE R8, R131.reuse, 0x2, R60 ;  /* 0x0000000283087825 */ /* 0x040fe200078e023c */
[----:B------:R1:W4:Y:S03]  /*30f0*/  @!P3 LDG.E.U16 R10, [R4.64] ;  /* 0x00000006040ab981 */ /* 0x000326000c1e1500 */
[C---:B0-----:R-:W-:Y:S01]  /*3100*/  IMAD.WIDE R6, R131.reuse, 0x2, R58 ;  /* 0x0000000283067825 */ /* 0x041fe200078e023a */
[----:B------:R0:W4:Y:S01]  /*3110*/  @!P3 LDG.E.U16 R11, [R8.64] ;  /* 0x00000006080bb981 */ /* 0x000122000c1e1500 */
[----:B------:R-:W-:Y:S02]  /*3120*/  PRMT R185, RZ, 0x7610, R185 ;  /* 0x00007610ffb97816 */ /* 0x000fe400000000b9 */
[----:B------:R-:W-:Y:S01]  /*3130*/  PRMT R12, RZ, 0x7610, R12 ;  /* 0x00007610ff0c7816 */ /* 0x000fe2000000000c */
[----:B------:R0:W4:Y:S01]  /*3140*/  @!P3 LDG.E.U16 R175, [R6.64] ;  /* 0x0000000606afb981 */ /* 0x000122000c1e1500 */
[----:B-1----:R-:W-:Y:S01]  /*3150*/  IMAD.WIDE R4, R131, 0x2, R62 ;  /* 0x0000000283047825 */ /* 0x002fe200078e023e */
[----:B------:R-:W-:-:S03]  /*3160*/  PRMT R187, RZ, 0x7610, R187 ;  /* 0x00007610ffbb7816 */ /* 0x000fc600000000bb */
[C---:B0-----:R-:W-:Y:S01]  /*3170*/  IMAD.WIDE R8, R131.reuse, 0x2, R66 ;  /* 0x0000000283087825 */ /* 0x041fe200078e0242 */
[----:B------:R0:W4:Y:S03]  /*3180*/  @!P3 LDG.E.U16 R183, [R4.64] ;  /* 0x0000000604b7b981 */ /* 0x000126000c1e1500 */
[C---:B------:R-:W-:Y:S01]  /*3190*/  IMAD.WIDE R6, R131.reuse, 0x2, R64 ;  /* 0x0000000283067825 */ /* 0x040fe200078e0240 */
[----:B------:R1:W4:Y:S01]  /*31a0*/  @!P3 LDG.E.U16 R185, [R8.64] ;  /* 0x0000000608b9b981 */ /* 0x000322000c1e1500 */
[----:B------:R-:W-:Y:S02]  /*31b0*/  PRMT R18, RZ, 0x7610, R18 ;  /* 0x00007610ff127816 */ /* 0x000fe40000000012 */
[----:B------:R-:W-:Y:S01]  /*31c0*/  PRMT R189, RZ, 0x7610, R189 ;  /* 0x00007610ffbd7816 */ /* 0x000fe200000000bd */
[----:B------:R1:W4:Y:S01]  /*31d0*/  @!P3 LDG.E.U16 R12, [R6.64] ;  /* 0x00000006060cb981 */ /* 0x000322000c1e1500 */
[----:B0-----:R-:W-:Y:S01]  /*31e0*/  IMAD.WIDE R4, R131, 0x2, R68 ;  /* 0x0000000283047825 */ /* 0x001fe200078e0244 */
[----:B------:R-:W-:-:S03]  /*31f0*/  PRMT R191, RZ, 0x7610, R191 ;  /* 0x00007610ffbf7816 */ /* 0x000fc600000000bf */
[C---:B-1----:R-:W-:Y:S01]  /*3200*/  IMAD.WIDE R8, R131.reuse, 0x2, R72 ;  /* 0x0000000283087825 */ /* 0x042fe200078e0248 */
[----:B------:R0:W4:Y:S03]  /*3210*/  @!P3 LDG.E.U16 R187, [R4.64] ;  /* 0x0000000604bbb981 */ /* 0x000126000c1e1500 */
[----:B------:R-:W-:Y:S01]  /*3220*/  IMAD.WIDE R6, R131, 0x2, R70 ;  /* 0x0000000283067825 */ /* 0x000fe200078e0246 */
[----:B------:R1:W4:Y:S01]  /*3230*/  @!P3 LDG.E.U16 R18, [R8.64] ;  /* 0x000000060812b981 */ /* 0x000322000c1e1500 */
[----:B------:R-:W-:-:S03]  /*3240*/  PRMT R20, RZ, 0x7610, R20 ;  /* 0x00007610ff147816 */ /* 0x000fc60000000014 */
[----:B------:R1:W4:Y:S01]  /*3250*/  @!P3 LDG.E.U16 R189, [R6.64] ;  /* 0x0000000606bdb981 */ /* 0x000322000c1e1500 */
[----:B0-----:R-:W-:-:S04]  /*3260*/  IMAD.WIDE R4, R131, 0x2, R74 ;  /* 0x0000000283047825 */ /* 0x001fc800078e024a */
[C---:B-1----:R-:W-:Y:S01]  /*3270*/  IMAD.WIDE R8, R131.reuse, 0x2, R78 ;  /* 0x0000000283087825 */ /* 0x042fe200078e024e */
[----:B------:R0:W4:Y:S03]  /*3280*/  @!P3 LDG.E.U16 R191, [R4.64] ;  /* 0x0000000604bfb981 */ /* 0x000126000c1e1500 */
[----:B------:R-:W-:-:S04]  /*3290*/  IMAD.WIDE R6, R131, 0x2, R76 ;  /* 0x0000000283067825 */ /* 0x000fc800078e024c */
[----:B0-----:R-:W-:-:S05]  /*32a0*/  IMAD.WIDE R4, R131, 0x2, R80 ;  /* 0x0000000283047825 */ /* 0x001fca00078e0250 */
[----:B------:R0:W4:Y:S01]  /*32b0*/  @!P3 LDG.E.U16 R20, [R4.64] ;  /* 0x000000060414b981 */ /* 0x000122000c1e1500 */
[----:B------:R-:W-:Y:S01]  /*32c0*/  PRMT R22, RZ, 0x7610, R22 ;  /* 0x00007610ff167816 */ /* 0x000fe20000000016 */
[----:B0-----:R-:W-:Y:S02]  /*32d0*/  IMAD.WIDE R4, R131, 0x2, R86 ;  /* 0x0000000283047825 */ /* 0x001fe400078e0256 */
[----:B--2---:R0:W-:Y:S04]  /*32e0*/  STS.U16 [R110+0x4000], R181 ;  /* 0x004000b56e007388 */ /* 0x0041e80000000400 */
[----:B---3--:R1:W-:Y:S01]  /*32f0*/  STS.U16 [R110+0x4200], R179 ;  /* 0x004200b36e007388 */ /* 0x0083e20000000400 */
[----:B0-----:R-:W-:Y:S02]  /*3300*/  PRMT R181, RZ, 0x7610, R181 ;  /* 0x00007610ffb57816 */ /* 0x001fe400000000b5 */
[----:B-1----:R-:W-:-:S04]  /*3310*/  PRMT R179, RZ, 0x7610, R179 ;  /* 0x00007610ffb37816 */ /* 0x002fc800000000b3 */
[----:B------:R0:W2:Y:S04]  /*3320*/  @!P3 LDG.E.U16 R181, [R6.64] ;  /* 0x0000000606b5b981 */ /* 0x0000a8000c1e1500 */
[----:B-----5:R1:W-:Y:S04]  /*3330*/  STS.U16 [R110+0x4600], R171 ;  /* 0x004600ab6e007388 */ /* 0x0203e80000000400 */
[----:B------:R3:W5:Y:S04]  /*3340*/  @!P3 LDG.E.U16 R179, [R8.64] ;  /* 0x0000000608b3b981 */ /* 0x000768000c1e1500 */
[----:B------:R3:W-:Y:S01]  /*3350*/  STS.U16 [R110+0x4800], R169 ;  /* 0x004800a96e007388 */ /* 0x0007e20000000400 */
[----:B0-----:R-:W-:Y:S01]  /*3360*/  IMAD.WIDE R6, R131, 0x2, R82 ;  /* 0x0000000283067825 */ /* 0x001fe200078e0252 */
[----:B-1----:R-:W-:-:S02]  /*3370*/  PRMT R171, RZ, 0x7610, R171 ;  /* 0x00007610ffab7816 */ /* 0x002fc400000000ab */
[----:B------:R0:W-:Y:S01]  /*3380*/  STS.U16 [R110+0x4a00], R167 ;  /* 0x004a00a76e007388 */ /* 0x0001e20000000400 */
[----:B---3--:R-:W-:-:S03]  /*3390*/  IMAD.WIDE R8, R131, 0x2, R84 ;  /* 0x0000000283087825 */ /* 0x008fc600078e0254 */
[----:B------:R1:W3:Y:S01]  /*33a0*/  @!P3 LDG.E.U16 R171, [R6.64] ;  /* 0x0000000606abb981 */ /* 0x0002e2000c1e1500 */
[----:B------:R-:W-:Y:S02]  /*33b0*/  PRMT R169, RZ, 0x7610, R169 ;  /* 0x00007610ffa97816 */ /* 0x000fe400000000a9 */
[----:B0-----:R-:W-:-:S04]  /*33c0*/  PRMT R167, RZ, 0x7610, R167 ;  /* 0x00007610ffa77816 */ /* 0x001fc800000000a7 */
[----:B------:R0:W3:Y:S04]  /*33d0*/  @!P3 LDG.E.U16 R169, [R8.64] ;  /* 0x0000000608a9b981 */ /* 0x0000e8000c1e1500 */
[----:B------:R0:W-:Y:S01]  /*33e0*/  STS.U16 [R110+0x4e00], R155 ;  /* 0x004e009b6e007388 */ /* 0x0001e20000000400 */
[----:B-1----:R-:W-:-:S03]  /*33f0*/  IMAD.WIDE R6, R131, 0x2, R88 ;  /* 0x0000000283067825 */ /* 0x002fc600078e0258 */
[----:B------:R1:W5:Y:S01]  /*3400*/  @!P3 LDG.E.U16 R167, [R4.64] ;  /* 0x0000000604a7b981 */ /* 0x000362000c1e1500 */
[----:B0-----:R-:W-:-:S03]  /*3410*/  IMAD.WIDE R8, R131, 0x2, R90 ;  /* 0x0000000283087825 */ /* 0x001fc600078e025a */
[----:B------:R0:W-:Y:S01]  /*3420*/  STS.U16 [R110+0x5000], R153 ;  /* 0x005000996e007388 */ /* 0x0001e20000000400 */
[----:B------:R-:W-:-:S03]  /*3430*/  PRMT R155, RZ, 0x7610, R155 ;  /* 0x00007610ff9b7816 */ /* 0x000fc6000000009b */
[----:B------:R0:W-:Y:S01]  /*3440*/  STS.U16 [R110+0x4c00], R163 ;  /* 0x004c00a36e007388 */ /* 0x0001e20000000400 */
[----:B-1----:R-:W-:-:S03]  /*3450*/  IMAD.WIDE R4, R131, 0x2, R92 ;  /* 0x0000000283047825 */ /* 0x002fc600078e025c */
[----:B------:R1:W-:Y:S01]  /*3460*/  STS.U16 [R110+0x5200], R151 ;  /* 0x005200976e007388 */ /* 0x0003e20000000400 */
[----:B0-----:R-:W-:-:S03]  /*3470*/  PRMT R153, RZ, 0x7610, R153 ;  /* 0x00007610ff997816 */ /* 0x001fc60000000099 */
[----:B------:R0:W5:Y:S01]  /*3480*/  @!P3 LDG.E.U16 R155, [R8.64] ;  /* 0x00000006089bb981 */ /* 0x000162000c1e1500 */
[----:B------:R-:W-:-:S03]  /*3490*/  PRMT R163, RZ, 0x7610, R163 ;  /* 0x00007610ffa37816 */ /* 0x000fc600000000a3 */
[----:B------:R0:W5:Y:S01]  /*34a0*/  @!P3 LDG.E.U16 R22, [R6.64] ;  /* 0x000000060616b981 */ /* 0x000162000c1e1500 */
[----:B-1----:R-:W-:-:S03]  /*34b0*/  IMAD.WIDE R150, R131, 0x2, R94 ;  /* 0x0000000283967825 */ /* 0x002fc600078e025e */
[----:B------:R1:W-:Y:S01]  /*34c0*/  STS.U16 [R110+0x5400], R149 ;  /* 0x005400956e007388 */ /* 0x0003e20000000400 */
[----:B0-----:R-:W-:-:S03]  /*34d0*/  PRMT R8, RZ, 0x7610, R8 ;  /* 0x00007610ff087816 */ /* 0x001fc60000000008 */
[----:B------:R0:W5:Y:S01]  /*34e0*/  @!P3 LDG.E.U16 R153, [R4.64] ;  /* 0x000000060499b981 */ /* 0x000162000c1e1500 */
[----:B------:R-:W-:-:S03]  /*34f0*/  IMAD.WIDE R6, R131, 0x2, R96 ;  /* 0x0000000283067825 */ /* 0x000fc600078e0260 */
[----:B------:R-:W5:Y:S01]  /*3500*/  @!P3 LDG.E.U16 R163, [R150.64] ;  /* 0x0000000696a3b981 */ /* 0x000f62000c1e1500 */
[----:B-1----:R-:W-:-:S03]  /*3510*/  PRMT R149, RZ, 0x7610, R149 ;  /* 0x00007610ff957816 */ /* 0x002fc60000000095 */
[----:B------:R-:W5:Y:S01]  /*3520*/  @!P3 LDG.E.U16 R8, [R6.64] ;  /* 0x000000060608b981 */ /* 0x000f62000c1e1500 */
[----:B0-----:R-:W-:-:S05]  /*3530*/  IMAD.WIDE R4, R131, 0x2, R98 ;  /* 0x0000000283047825 */ /* 0x001fca00078e0262 */
[----:B------:R-:W5:Y:S04]  /*3540*/  @!P3 LDG.E.U16 R149, [R4.64] ;  /* 0x000000060495b981 */ /* 0x000f68000c1e1500 */
[----:B------:R-:W-:Y:S04]  /*3550*/  STS.U16 [R110+0x4400], R177 ;  /* 0x004400b16e007388 */ /* 0x000fe80000000400 */
[----:B------:R-:W-:Y:S04]  /*3560*/  STS.U16 [R110+0x5600], R27 ;  /* 0x0056001b6e007388 */ /* 0x000fe80000000400 */
[----:B----4-:R-:W-:Y:S04]  /*3570*/  STS.U16 [R110+0x5800], R25 ;  /* 0x005800196e007388 */ /* 0x010fe80000000400 */
[----:B------:R-:W-:Y:S04]  /*3580*/  STS.U16 [R110+0x5a00], R23 ;  /* 0x005a00176e007388 */ /* 0x000fe80000000400 */
[----:B------:R-:W-:Y:S04]  /*3590*/  STS.U16 [R110+0x5c00], R15 ;  /* 0x005c000f6e007388 */ /* 0x000fe80000000400 */
[----:B------:R-:W-:Y:S04]  /*35a0*/  STS.U16 [R110+0x5e00], R17 ;  /* 0x005e00116e007388 */ /* 0x000fe80000000400 */
[----:B------:R-:W-:Y:S04]  /*35b0*/  STS.U16 [R108], R19 ;  /* 0x000000136c007388 */ /* 0x000fe80000000400 */
[----:B------:R-:W-:Y:S04]  /*35c0*/  STS.U16 [R108+0x800], R159 ;  /* 0x0008009f6c007388 */ /* 0x000fe80000000400 */
[----:B------:R-:W-:Y:S04]  /*35d0*/  STS.U16 [R108+0x1000], R13 ;  /* 0x0010000d6c007388 */ /* 0x000fe80000000400 */
[----:B------:R-:W-:Y:S04]  /*35e0*/  STS.U16 [R108+0x1800], R11 ;  /* 0x0018000b6c007388 */ /* 0x000fe80000000400 */
[----:B------:R-:W-:Y:S04]  /*35f0*/  STS.U16 [R108+0x2000], R187 ;  /* 0x002000bb6c007388 */ /* 0x000fe80000000400 */
[----:B--2---:R-:W-:Y:S04]  /*3600*/  STS.U16 [R108+0x2800], R181 ;  /* 0x002800b56c007388 */ /* 0x004fe80000000400 */
[----:B---3--:R-:W-:Y:S04]  /*3610*/  STS.U16 [R108+0x3000], R169 ;  /* 0x003000a96c007388 */ /* 0x008fe80000000400 */
[----:B-----5:R-:W-:Y:S04]  /*3620*/  STS.U16 [R108+0x3800], R153 ;  /* 0x003800996c007388 */ /* 0x020fe80000000400 */
[----:B------:R-:W-:Y:S04]  /*3630*/  STS.U16 [R102+0x200], R21 ;  /* 0x0002001566007388 */ /* 0x000fe80000000400 */
        /* <DEDUP_REMOVED lines=23> */
[----:B------:R-:W-:Y:S06]  /*37b0*/  BAR.SYNC.DEFER_BLOCKING 0x0 ;  /* 0x0000000000007b1d */ /* 0x000fec0000010000 */
[----:B------:R-:W-:Y:S04]  /*37c0*/  LDSM.16.MT88.4 R4, [R104+0x4000] ;  /* 0x004000006804783b */ /* 0x000fe80000004200 */
[----:B------:R-:W0:Y:S04]  /*37d0*/  LDSM.16.M88.4 R24, [R106] ;  /* 0x000000006a18783b */ /* 0x000e280000000200 */
[----:B------:R-:W1:Y:S04]  /*37e0*/  LDSM.16.M88.4 R8, [R106+0x2000] ;  /* 0x002000006a08783b */ /* 0x000e680000000200 */
[----:B------:R-:W2:Y:S04]  /*37f0*/  LDSM.16.MT88.4 R16, [R104+0x4400] ;  /* 0x004400006810783b */ /* 0x000ea80000004200 */
[----:B------:R-:W-:Y:S04]  /*3800*/  LDSM.16.MT88.4 R20, [R104+0x4800] ;  /* 0x004800006814783b */ /* 0x000fe80000004200 */
[----:B------:R-:W3:Y:S01]  /*3810*/  LDSM.16.M88.4 R12, [R0] ;  /* 0x00000000000c783b */ /* 0x000ee20000000200 */
[C---:B0-----:R-:W-:Y:S08]  /*3820*/  HMMA.16816.F32 R28, R4.reuse, R24, R28 ;  /* 0x00000018041c723c */ /* 0x041ff0000000181c */
[----:B-1----:R-:W-:Y:S01]  /*3830*/  HMMA.16816.F32 R32, R4, R8, R32 ;  /* 0x000000080420723c */ /* 0x002fe20000001820 */
[----:B------:R-:W0:-:S15]  /*3840*/  LDSM.16.M88.4 R4, [R0+0x2000] ;  /* 0x002000000004783b */ /* 0x000e1e0000000200 */
[C---:B--2---:R-:W-:Y:S01]  /*3850*/  HMMA.16816.F32 R28, R16.reuse, R26, R28 ;  /* 0x0000001a101c723c */ /* 0x044fe2000000181c */
[----:B------:R-:W1:Y:S07]  /*3860*/  LDSM.16.MT88.4 R24, [R104+0x4c00] ;  /* 0x004c00006818783b */ /* 0x000e6e0000004200 */
[----:B------:R-:W-:Y:S01]  /*3870*/  HMMA.16816.F32 R32, R16, R10, R32 ;  /* 0x0000000a1020723c */ /* 0x000fe20000001820 */
[----:B------:R-:W-:Y:S04]  /*3880*/  LDSM.16.M88.4 R16, [R106+0x80] ;  /* 0x000080006a10783b */ /* 0x000fe80000000200 */
[----:B------:R-:W-:Y:S11]  /*3890*/  LDSM.16.M88.4 R8, [R106+0x2080] ;  /* 0x002080006a08783b */ /* 0x000ff60000000200 */
[C---:B---3--:R-:W-:Y:S08]  /*38a0*/  HMMA.16816.F32 R28, R20.reuse, R12, R28 ;  /* 0x0000000c141c723c */ /* 0x048ff0000000181c */
[----:B0-----:R-:W-:Y:S01]  /*38b0*/  HMMA.16816.F32 R32, R20, R4, R32 ;  /* 0x000000041420723c */ /* 0x001fe20000001820 */
[----:B------:R-:W0:-:S15]  /*38c0*/  LDSM.16.MT88.4 R20, [R104+0x5000] ;  /* 0x005000006814783b */ /* 0x000e1e0000004200 */
[C---:B-1----:R-:W-:Y:S08]  /*38d0*/  HMMA.16816.F32 R28, R24.reuse, R14, R28 ;  /* 0x0000000e181c723c */ /* 0x042ff0000000181c */
[----:B------:R-:W-:Y:S01]  /*38e0*/  HMMA.16816.F32 R32, R24, R6, R32 ;  /* 0x000000061820723c */ /* 0x000fe20000001820 */
[----:B------:R-:W1:-:S15]  /*38f0*/  LDSM.16.MT88.4 R4, [R104+0x5400] ;  /* 0x005400006804783b */ /* 0x000e5e0000004200 */
[C---:B0-----:R-:W-:Y:S01]  /*3900*/  HMMA.16816.F32 R12, R20.reuse, R16, R28 ;  /* 0x00000010140c723c */ /* 0x041fe2000000181c */
[----:B------:R-:W-:Y:S07]  /*3910*/  LDSM.16.M88.4 R28, [R0+0x80] ;  /* 0x00008000001c783b */ /* 0x000fee0000000200 */
[----:B------:R-:W-:Y:S01]  /*3920*/  HMMA.16816.F32 R32, R20, R8, R32 ;  /* 0x000000081420723c */ /* 0x000fe20000001820 */
[----:B------:R-:W0:-:S15]  /*3930*/  LDSM.16.MT88.4 R20, [R104+0x5800] ;  /* 0x005800006814783b */ /* 0x000e1e0000004200 */
[C---:B-1----:R-:W-:Y:S01]  /*3940*/  HMMA.16816.F32 R16, R4.reuse, R18, R12 ;  /* 0x000000120410723c */ /* 0x042fe2000000180c */
[----:B------:R-:W1:Y:S07]  /*3950*/  LDSM.16.M88.4 R12, [R0+0x2080] ;  /* 0x00208000000c783b */ /* 0x000e6e0000000200 */
[----:B------:R-:W-:Y:S01]  /*3960*/  HMMA.16816.F32 R4, R4, R10, R32 ;  /* 0x0000000a0404723c */ /* 0x000fe20000001820 */
[----:B------:R-:W2:Y:S01]  /*3970*/  LDSM.16.MT88.4 R32, [R104+0x5c00] ;  /* 0x005c00006820783b */ /* 0x000ea20000004200 */
[----:B------:R-:W-:-:S14]  /*3980*/  IADD3 R103, R103, -0x1, RZ ;  /* 0xffffffff67677810 */ /* 0x000fdc0007ffe0ff */
[----:B0-----:R-:W-:Y:S01]  /*3990*/  HMMA.16816.F32 R16, R20, R28, R16 ;  /* 0x0000001c1410723c */ /* 0x001fe20000001810 */
[----:B------:R-:W-:-:S07]  /*39a0*/  ISETP.NE.U32.AND P1, PT, R103, RZ, PT ;  /* 0x000000ff6700720c */ /* 0x000fce0003f25070 */
[----:B-1----:R-:W-:Y:S01]  /*39b0*/  HMMA.16816.F32 R4, R20, R12, R4 ;  /* 0x0000000c1404723c */ /* 0x002fe20000001804 */
[----:B------:R-:W-:Y:S01]  /*39c0*/  UIADD3 UR4, UR4, -0x80, URZ ;  /* 0xffffff8004047890 */ /* 0x000fe2000fffe03f */
[----:B------:R-:W-:-:S14]  /*39d0*/  IMAD.WIDE R98, R135, 0x2, R98 ;  /* 0x0000000287627825 */ /* 0x000fdc00078e0262 */
[----:B--2---:R-:W-:Y:S01]  /*39e0*/  HMMA.16816.F32 R28, R32, R30, R16 ;  /* 0x0000001e201c723c */ /* 0x004fe20000001810 */
[----:B------:R-:W-:-:S04]  /*39f0*/  IMAD.WIDE R96, R135, 0x2, R96 ;  /* 0x0000000287607825 */ /* 0x000fc800078e0260 */
[----:B------:R-:W-:-:S04]  /*3a00*/  IMAD.WIDE R94, R135, 0x2, R94 ;  /* 0x00000002875e7825 */ /* 0x000fc800078e025e */
[----:B------:R-:W-:-:S04]  /*3a10*/  IMAD.WIDE R92, R135, 0x2, R92 ;  /* 0x00000002875c7825 */ /* 0x000fc800078e025c */
[C---:B------:R-:W-:Y:S01]  /*3a20*/  IMAD.WIDE R90, R135.reuse, 0x2, R90 ;  /* 0x00000002875a7825 */ /* 0x040fe200078e025a */
[----:B------:R-:W-:Y:S03]  /*3a30*/  HMMA.16816.F32 R32, R32, R14, R4 ;  /* 0x0000000e2020723c */ /* 0x000fe60000001804 */
[----:B------:R-:W-:-:S04]  /*3a40*/  IMAD.WIDE R88, R135, 0x2, R88 ;  /* 0x0000000287587825 */ /* 0x000fc800078e0258 */
        /* <DEDUP_REMOVED lines=26> */
[----:B------:R-:W-:Y:S01]  /*3bf0*/  IMAD.WIDE R2, R133, 0x2, R2 ;  /* 0x0000000285027825 */ /* 0x000fe200078e0202 */
[----:B------:R-:W-:Y:S01]  /*3c00*/  @!P1 CALL.REL.NOINC `(.L_x_1) ;  /* 0x0000001000009944 */ /* 0x000fe20003c00000 */
[----:B------:R-:W-:Y:S05]  /*3c10*/  BRA `(.L_x_2) ;  /* 0xffffee7000007947 */ /* 0x000fea000383ffff */
.L_x_1:
[----:B------:R-:W-:Y:S02]  /*3c20*/  F2FP.PACK_AB R31, R35, R31 ;  /* 0x0000001f231f723e */ /* 0x000fe400000000ff */
[----:B------:R-:W-:Y:S02]  /*3c30*/  F2FP.PACK_AB R30, R34, R30 ;  /* 0x0000001e221e723e */ /* 0x000fe400000000ff */
[----:B------:R-:W-:Y:S02]  /*3c40*/  F2FP.PACK_AB R29, R33, R29 ;  /* 0x0000001d211d723e */ /* 0x000fe400000000ff */
[----:B------:R-:W-:Y:S02]  /*3c50*/  F2FP.PACK_AB R28, R32, R28 ;  /* 0x0000001c201c723e */ /* 0x000fe400000000ff */
.L_x_0:
[----:B------:R-:W-:Y:S01]  /*3c60*/  BAR.SYNC.DEFER_BLOCKING 0x0 ;  /* 0x0000000000007b1d */ /* 0x000fe20000010000 */
[----:B------:R-:W-:Y:S01]  /*3c70*/  LOP3.LUT R3, R116, 0x60, RZ, 0xc0, !PT ;  /* 0x0000006074037812 */ /* 0x000fe200078ec0ff */
[----:B------:R-:W-:Y:S01]  /*3c80*/  IMAD.SHL.U32 R2, R120, 0x80, RZ ;  /* 0x0000008078027824 */ /* 0x000fe200078e00ff */
[----:B------:R-:W-:Y:S01]  /*3c90*/  SEL R5, RZ, 0x840, !P0 ;  /* 0x00000840ff057807 */ /* 0x000fe20004000000 */
[C---:B------:R-:W-:Y:S01]  /*3ca0*/  IMAD.IADD R147, R112.reuse, 0x1, R147 ;  /* 0x0000000170937824 */ /* 0x040fe200078e0293 */
[----:B------:R-:W-:Y:S01]  /*3cb0*/  LOP3.LUT R3, R3, 0x300, R114, 0xf8, !PT ;  /* 0x0000030003037812 */ /* 0x000fe200078ef872 */
[----:B------:R-:W-:Y:S01]  /*3cc0*/  IMAD.IADD R145, R112, 0x1, R145 ;  /* 0x0000000170917824 */ /* 0x000fe200078e0291 */
[----:B------:R-:W-:Y:S01]  /*3cd0*/  LOP3.LUT R0, R5, 0x1c, R120, 0xf8, !PT ;  /* 0x0000001c05007812 */ /* 0x000fe200078ef878 */
[----:B------:R-:W-:Y:S01]  /*3ce0*/  IMAD.SHL.U32 R5, R120, 0x4, RZ ;  /* 0x0000000478057824 */ /* 0x000fe200078e00ff */
[----:B------:R-:W-:Y:S01]  /*3cf0*/  LOP3.LUT R2, R2, 0xc00, RZ, 0xc0, !PT ;  /* 0x00000c0002027812 */ /* 0x000fe200078ec0ff */
[----:B------:R-:W-:Y:S01]  /*3d00*/  IMAD R14, R145, c[0x0][0x198], RZ ;  /* 0x00006600910e7a24 */ /* 0x000fe200078e02ff */
[----:B------:R-:W-:-:S02]  /*3d10*/  LOP3.LUT R0, R0, R3, RZ, 0x3c, !PT ;  /* 0x0000000300007212 */ /* 0x000fc400078e3cff */
[----:B------:R-:W-:Y:S02]  /*3d20*/  SHF.R.U32.HI R120, RZ, 0x1, R120 ;  /* 0x00000001ff787819 */ /* 0x000fe40000011678 */
[----:B------:R-:W-:Y:S02]  /*3d30*/  LOP3.LUT R3, R0, 0x20, RZ, 0x3c, !PT ;  /* 0x0000002000037812 */ /* 0x000fe400078e3cff */
[----:B------:R-:W-:Y:S02]  /*3d40*/  LOP3.LUT R5, R2, 0xfc, R5, 0xf8, !PT ;  /* 0x000000fc02057812 */ /* 0x000fe400078ef805 */
[C---:B------:R-:W-:Y:S01]  /*3d50*/  ISETP.GE.AND P0, PT, R118.reuse, c[0x0][0x178], PT ;  /* 0x00005e0076007a0c */ /* 0x040fe20003f06270 */
[----:B------:R-:W-:Y:S01]  /*3d60*/  IMAD R118, R118, c[0x0][0x194], RZ ;  /* 0x0000650076767a24 */ /* 0x000fe200078e02ff */
[----:B------:R-:W-:Y:S02]  /*3d70*/  LOP3.LUT R120, R5, 0x60, R120, 0x78, !PT ;  /* 0x0000006005787812 */ /* 0x000fe400078e7878 */
[----:B------:R-:W-:Y:S01]  /*3d80*/  LOP3.LUT R2, R112, R143, RZ, 0xfc, !PT ;  /* 0x0000008f70027212 */ /* 0x000fe200078efcff */
[----:B------:R-:W-:Y:S01]  /*3d90*/  STS [R0], R28 ;  /* 0x0000001c00007388 */ /* 0x000fe20000000800 */
[----:B------:R-:W-:-:S02]  /*3da0*/  LEA R16, P2, R118, c[0x0][0x170], 0x1 ;  /* 0x00005c0076107a11 */ /* 0x000fc400078408ff */
[----:B------:R-:W-:Y:S01]  /*3db0*/  ISETP.LT.AND P1, PT, R2, c[0x0][0x17c], !P0 ;  /* 0x00005f0002007a0c */ /* 0x000fe20004721270 */
[----:B------:R0:W-:Y:S01]  /*3dc0*/  STS [R0+0x80], R29 ;  /* 0x0000801d00007388 */ /* 0x0001e20000000800 */
[----:B------:R-:W-:Y:S02]  /*3dd0*/  LEA.HI.X.SX32 R118, R118, c[0x0][0x174], 0x1, P2 ;  /* 0x00005d0076767a11 */ /* 0x000fe400010f0eff */
[C-C-:B------:R-:W-:Y:S01]  /*3de0*/  LOP3.LUT R6, R112.reuse, 0x20, R143.reuse, 0xfe, !PT ;  /* 0x0000002070067812 */ /* 0x140fe200078efe8f */
[----:B------:R-:W-:Y:S01]  /*3df0*/  STS [R3+0x400], R30 ;  /* 0x0004001e03007388 */ /* 0x000fe20000000800 */
[----:B------:R-:W-:-:S03]  /*3e00*/  LOP3.LUT R9, R112, 0x28, R143, 0xfe, !PT ;  /* 0x0000002870097812 */ /* 0x000fc600078efe8f */
[----:B------:R1:W-:Y:S01]  /*3e10*/  STS [R3+0x480], R31 ;  /* 0x0004801f03007388 */ /* 0x0003e20000000800 */
[----:B------:R-:W-:Y:S01]  /*3e20*/  IMAD R11, R6, c[0x0][0x198], RZ ;  /* 0x00006600060b7a24 */ /* 0x000fe200078e02ff */
[--C-:B0-----:R-:W-:Y:S01]  /*3e30*/  LOP3.LUT R0, R112, 0x8, R143.reuse, 0xfe, !PT ;  /* 0x0000000870007812 */ /* 0x101fe200078efe8f */
[----:B------:R-:W-:Y:S01]  /*3e40*/  IMAD R12, R9, c[0x0][0x198], RZ ;  /* 0x00006600090c7a24 */ /* 0x000fe200078e02ff */
[----:B------:R-:W-:Y:S02]  /*3e50*/  BAR.SYNC.DEFER_BLOCKING 0x0 ;  /* 0x0000000000007b1d */ /* 0x000fe40000010000 */
[C---:B------:R-:W-:Y:S01]  /*3e60*/  ISETP.LT.AND P4, PT, R0.reuse, c[0x0][0x17c], !P0 ;  /* 0x00005f0000007a0c */ /* 0x040fe20004781270 */
[----:B------:R-:W-:Y:S01]  /*3e70*/  IMAD R5, R0, c[0x0][0x198], RZ ;  /* 0x0000660000057a24 */ /* 0x000fe200078e02ff */
[--C-:B------:R-:W-:Y:S01]  /*3e80*/  LOP3.LUT R0, R112, 0x30, R143.reuse, 0xfe, !PT ;  /* 0x0000003070007812 */ /* 0x100fe200078efe8f */
[----:B-1----:R-:W-:Y:S01]  /*3e90*/  IMAD R3, R2, c[0x0][0x198], RZ ;  /* 0x0000660002037a24 */ /* 0x002fe200078e02ff */
[----:B------:R-:W-:-:S02]  /*3ea0*/  LOP3.LUT R112, R112, 0x10, R143, 0xfe, !PT ;  /* 0x0000001070707812 */ /* 0x000fc400078efe8f */
[-C--:B------:R-:W-:Y:S01]  /*3eb0*/  LEA R4, P3, R5, R16.reuse, 0x1 ;  /* 0x0000001005047211 */ /* 0x080fe200078608ff */
[----:B------:R-:W-:Y:S01]  /*3ec0*/  IMAD R13, R0, c[0x0][0x198], RZ ;  /* 0x00006600000d7a24 */ /* 0x000fe200078e02ff */
[----:B------:R-:W-:Y:S02]  /*3ed0*/  LEA R2, P2, R3, R16, 0x1 ;  /* 0x0000001003027211 */ /* 0x000fe400078408ff */
[-C--:B------:R-:W-:Y:S02]  /*3ee0*/  LEA.HI.X.SX32 R5, R5, R118.reuse, 0x1, P3 ;  /* 0x0000007605057211 */ /* 0x080fe400018f0eff */
[----:B------:R-:W-:Y:S02]  /*3ef0*/  LEA.HI.X.SX32 R3, R3, R118, 0x1, P2 ;  /* 0x0000007603037211 */ /* 0x000fe400010f0eff */
[C---:B------:R-:W-:Y:S01]  /*3f00*/  ISETP.LT.AND P5, PT, R112.reuse, c[0x0][0x17c], !P0 ;  /* 0x00005f0070007a0c */ /* 0x040fe200047a1270 */
[----:B------:R-:W-:Y:S01]  /*3f10*/  IMAD R112, R112, c[0x0][0x198], RZ ;  /* 0x0000660070707a24 */ /* 0x000fe200078e02ff */
[----:B------:R-:W-:-:S04]  /*3f20*/  ISETP.LT.AND P3, PT, R6, c[0x0][0x17c], !P0 ;  /* 0x00005f0006007a0c */ /* 0x000fc80004761270 */
[C---:B------:R-:W-:Y:S01]  /*3f30*/  LEA R6, P6, R112.reuse, R16, 0x1 ;  /* 0x0000001070067211 */ /* 0x040fe200078c08ff */
[----:B------:R-:W0:Y:S03]  /*3f40*/  LDS R15, [R120] ;  /* 0x00000000780f7984 */ /* 0x000e260000000800 */
[----:B------:R-:W-:Y:S01]  /*3f50*/  LEA.HI.X.SX32 R7, R112, R118, 0x1, P6 ;  /* 0x0000007670077211 */ /* 0x000fe200030f0eff */
[----:B------:R-:W1:Y:S01]  /*3f60*/  LDS R17, [R120+0x100] ;  /* 0x0001000078117984 */ /* 0x000e620000000800 */
[----:B------:R-:W-:-:S03]  /*3f70*/  LEA R8, P6, R12, R16, 0x1 ;  /* 0x000000100c087211 */ /* 0x000fc600078c08ff */
[----:B------:R-:W2:Y:S04]  /*3f80*/  LDS R19, [R120+0x200] ;  /* 0x0002000078137984 */ /* 0x000ea80000000800 */
[----:B------:R-:W3:Y:S04]  /*3f90*/  LDS R21, [R120+0x300] ;  /* 0x0003000078157984 */ /* 0x000ee80000000800 */
[----:B0-----:R0:W-:Y:S04]  /*3fa0*/  @P1 STG.E.U16 [R2.64], R15 ;  /* 0x0000000f02001986 */ /* 0x0011e8000c101506 */
[----:B-1----:R1:W-:Y:S01]  /*3fb0*/  @P4 STG.E.U16 [R4.64], R17 ;  /* 0x0000001104004986 */ /* 0x0023e2000c101506 */
[C---:B------:R-:W-:Y:S01]  /*3fc0*/  ISETP.LT.AND P4, PT, R147.reuse, c[0x0][0x17c], !P0 ;  /* 0x00005f0093007a0c */ /* 0x040fe20004781270 */
[----:B------:R-:W-:-:S02]  /*3fd0*/  IMAD R147, R147, c[0x0][0x198], RZ ;  /* 0x0000660093937a24 */ /* 0x000fc400078e02ff */
[----:B--2---:R2:W-:Y:S03]  /*3fe0*/  @P5 STG.E.U16 [R6.64], R19 ;  /* 0x0000001306005986 */ /* 0x0045e6000c101506 */
[-C--:B0-----:R-:W-:Y:S02]  /*3ff0*/  LEA R2, P1, R147, R16.reuse, 0x1 ;  /* 0x0000001093027211 */ /* 0x081fe400078208ff */
[----:B------:R-:W-:Y:S02]  /*4000*/  PRMT R15, R15, 0x7632, R15 ;  /* 0x000076320f0f7816 */ /* 0x000fe4000000000f */
[----:B-1----:R-:W-:Y:S02]  /*4010*/  LEA R4, P2, R11, R16, 0x1 ;  /* 0x000000100b047211 */ /* 0x002fe400078408ff */
[----:B------:R-:W-:Y:S02]  /*4020*/  LEA.HI.X.SX32 R3, R147, R118, 0x1, P1 ;  /* 0x0000007693037211 */ /* 0x000fe400008f0eff */
[----:B------:R-:W-:-:S02]  /*4030*/  LEA R10, P1, R13, R16, 0x1 ;  /* 0x000000100d0a7211 */ /* 0x000fc400078208ff */
[-C--:B------:R-:W-:Y:S01]  /*4040*/  LEA.HI.X.SX32 R5, R11, R118.reuse, 0x1, P2 ;  /* 0x000000760b057211 */ /* 0x080fe200010f0eff */
[----:B---3--:R2:W-:Y:S01]  /*4050*/  @P4 STG.E.U16 [R2.64], R21 ;  /* 0x0000001502004986 */ /* 0x0085e2000c101506 */
[----:B------:R-:W-:Y:S02]  /*4060*/  ISETP.LT.AND P2, PT, R9, c[0x0][0x17c], !P0 ;  /* 0x00005f0009007a0c */ /* 0x000fe40004741270 */
[-C--:B------:R-:W-:Y:S01]  /*4070*/  LEA.HI.X.SX32 R11, R13, R118.reuse, 0x1, P1 ;  /* 0x000000760d0b7211 */ /* 0x080fe200008f0eff */
[----:B------:R2:W-:Y:S01]  /*4080*/  @P3 STG.E.U16 [R4.64], R15 ;  /* 0x0000000f04003986 */ /* 0x0005e2000c101506 */
[----:B------:R-:W-:Y:S02]  /*4090*/  ISETP.LT.AND P1, PT, R0, c[0x0][0x17c], !P0 ;  /* 0x00005f0000007a0c */ /* 0x000fe40004721270 */
[----:B------:R-:W-:Y:S02]  /*40a0*/  ISETP.LT.AND P0, PT, R145, c[0x0][0x17c], !P0 ;  /* 0x00005f0091007a0c */ /* 0x000fe40004701270 */
[----:B------:R-:W-:-:S02]  /*40b0*/  LEA.HI.X.SX32 R9, R12, R118, 0x1, P6 ;  /* 0x000000760c097211 */ /* 0x000fc400030f0eff */
[----:B------:R-:W-:Y:S02]  /*40c0*/  PRMT R17, R17, 0x7632, R17 ;  /* 0x0000763211117816 */ /* 0x000fe40000000011 */
[----:B------:R-:W-:Y:S02]  /*40d0*/  PRMT R0, R19, 0x7632, R0 ;  /* 0x0000763213007816 */ /* 0x000fe40000000000 */
[C---:B------:R-:W-:Y:S01]  /*40e0*/  LEA R12, P6, R14.reuse, R16, 0x1 ;  /* 0x000000100e0c7211 */ /* 0x040fe200078c08ff */
[----:B------:R2:W-:Y:S03]  /*40f0*/  @P2 STG.E.U16 [R8.64], R17 ;  /* 0x0000001108002986 */ /* 0x0005e6000c101506 */
[----:B------:R-:W-:Y:S01]  /*4100*/  LEA.HI.X.SX32 R13, R14, R118, 0x1, P6 ;  /* 0x000000760e0d7211 */ /* 0x000fe200030f0eff */
[----:B------:R2:W-:Y:S01]  /*4110*/  @P1 STG.E.U16 [R10.64], R0 ;  /* 0x000000000a001986 */ /* 0x0005e2000c101506 */
[----:B------:R-:W-:Y:S07]  /*4120*/  @!P0 EXIT ;  /* 0x000000000000894d */ /* 0x000fee0003800000 */
[----:B--2---:R-:W-:-:S05]  /*4130*/  PRMT R6, R21, 0x7632, R6 ;  /* 0x0000763215067816 */ /* 0x004fca0000000006 */
[----:B------:R-:W-:Y:S01]  /*4140*/  STG.E.U16 [R12.64], R6 ;  /* 0x000000060c007986 */ /* 0x000fe2000c101506 */
[----:B------:R-:W-:Y:S05]  /*4150*/  EXIT ;  /* 0x000000000000794d */ /* 0x000fea0003800000 */
.L_x_3:
[----:B------:R-:W-:-:S00]  /*4160*/  BRA `(.L_x_3) ;  /* 0xfffffff000007947 */ /* 0x000fc0000383ffff */
[----:B------:R-:W-:-:S00]  /*4170*/  NOP ;  /* 0x0000000000007918 */ /* 0x000fc00000000000 */
        /* <DEDUP_REMOVED lines=8> */
.L_x_4:


//--------------------- .nv.shared.matmul_kernel  --------------------------
	.section	.nv.shared.matmul_kernel,"aw",@nobits
	.sectionflags	@""
	.align	16
